// auto-generated by cutlass_sweep.conv — config: {"arch": "sm_100", "cluster_m": 2, "cluster_n": 1, "conv_kind": "dgrad", "dtype": "e4m3", "ndim": 3, "tile_k": 64, "tile_m": 64, "tile_n": 64}
#include "cutlass/cutlass.h"
#include "cute/tensor.hpp"
#include "cutlass/kernel_hardware_info.hpp"
#include "cutlass/conv/convolution.h"
#include "cutlass/conv/dispatch_policy.hpp"
#include "cutlass/conv/collective/collective_builder.hpp"
#include "cutlass/conv/kernel/conv_universal.hpp"
#include "cutlass/conv/device/conv_universal_adapter.hpp"
#include "cutlass/epilogue/collective/collective_builder.hpp"

using namespace cute;
using Elem = cutlass::float_e4m3_t;
using Acc  = float;
using LayoutAB = cutlass::layout::TensorNDHWC;
using LayoutC  = cutlass::layout::TensorNDHWC;
constexpr auto ConvOp = cutlass::conv::Operator::kDgrad;
using TileShape    = Shape<_64, _64, Shape<_64>>;
using ClusterShape = Shape<_2, _1, _1>;

using CollectiveEpilogue = typename cutlass::epilogue::collective::CollectiveBuilder<
    cutlass::arch::Sm100, cutlass::arch::OpClassTensorOp,
    TileShape, ClusterShape,
    cutlass::epilogue::collective::EpilogueTileAuto,
    Acc, Acc,
    Elem, LayoutC, 128 / cutlass::sizeof_bits<Elem>::value,
    Elem, LayoutC, 128 / cutlass::sizeof_bits<Elem>::value,
    cutlass::epilogue::collective::EpilogueScheduleAuto
  >::CollectiveOp;

using CollectiveMainloop = typename cutlass::conv::collective::CollectiveBuilder<
    cutlass::arch::Sm100, cutlass::arch::OpClassTensorOp, ConvOp,
    Elem, LayoutAB, 128 / cutlass::sizeof_bits<Elem>::value,
    Elem, LayoutAB, 128 / cutlass::sizeof_bits<Elem>::value,
    Acc,
    TileShape, ClusterShape,
    cutlass::conv::collective::StageCountAutoCarveout<
        static_cast<int>(sizeof(typename CollectiveEpilogue::SharedStorage))>,
    cutlass::conv::collective::KernelScheduleAuto
  >::CollectiveOp;

using ProblemShape = cutlass::conv::ConvProblemShape<
    ConvOp, CollectiveMainloop::DispatchPolicy::NumSpatialDimensions>;
using ConvKernel = cutlass::conv::kernel::ConvUniversal<
    ProblemShape, CollectiveMainloop, CollectiveEpilogue>;
using Conv = cutlass::conv::device::ConvUniversalAdapter<ConvKernel>;

auto* _anchor = &cutlass::device_kernel<ConvKernel>;


// ===== COMPILED SASS (sm_100a) =====

	.target	sm_100a

	.elftype	@"ET_EXEC"


//--------------------- .note.nv.tkinfo           --------------------------
	.section	.note.nv.tkinfo,"",@"SHT_NOTE"
	.sectionflags	@"SHF_NOTE_NV_TKINFO"
	.tkinfo
        /*0018*/ 	.word	0x00000002
        /*0030*/ 	.string	""
        /*0030*/ 	.string	"ptxas"
        /*0030*/ 	.string	"Cuda compilation tools, release 13.0, V13.0.88"
        /*0030*/ 	.string	"Build cuda_13.0.r13.0/compiler.36424714_0"
        /*0030*/ 	.string	"-arch sm_100a -m 64 "



//--------------------- .note.nv.cuinfo           --------------------------
	.section	.note.nv.cuinfo,"",@"SHT_NOTE"
	.sectionflags	@"SHF_NOTE_NV_CUINFO"
        /*0018*/ 	.short	0x0002
        /*001a*/ 	.short	0x0064
        /*001c*/ 	.short	0x0082
	.zero		2


//--------------------- .nv.info                  --------------------------
	.section	.nv.info,"",@"SHT_CUDA_INFO"
	.align	4


	//----- nvinfo : EIATTR_REGCOUNT
	.align		4
        /*0000*/ 	.byte	0x04, 0x2f
        /*0002*/ 	.short	(.L_19 - .L_18)
	.align		4
.L_18:
        /*0004*/ 	.word	index@(_ZN7cutlass13device_kernelINS_4conv6kernel13ConvUniversalINS1_16ConvProblemShapeILNS1_8OperatorE1ELi3EEENS1_10collective14CollectiveConvINS1_47MainloopSm100TmaUmmaWarpSpecializedImplicitGemmILS5_1ELi27ELi3ELi1ELi2EN4cute5tupleIJNSA_1CILi2EEENSC_ILi1EEESE_EEEEENSB_IJNSC_ILi64EEESH_NSB_IJSH_EEEEEENS_12float_e4m3_tESK_NSA_8TiledMMAINSA_8MMA_AtomIJNSA_10MMA_TraitsINSA_19SM100_MMA_F8F6F4_SSEJSK_SK_fSH_SH_NSA_17integral_constantINSA_4UMMA5MajorELSR_0EEENSP_ISR_LSR_1EEENSP_INSQ_7ScaleInELSU_0EEESV_EEEEEENSA_6LayoutINSB_IJSE_SE_SE_EEENSB_IJNSC_ILi0EEES10_S10_EEEEENSB_IJNSA_10UnderscoreES13_S13_EEEEENS7_6detail27Sm100ImplicitGemmTileTraitsINSA_20SM90_TMA_LOAD_IM2COLENSA_14ComposedLayoutINSA_7SwizzleILi2ELi4ELi3EEENSA_18smem_ptr_flag_bitsILi8EEENSY_INSB_IJNSC_ILi8EEESH_EEENSB_IJSH_SE_EEEEEEEvEENS17_INSA_23SM90_TMA_LOAD_MULTICASTENS19_IS1B_S1D_NSY_INSB_IJSH_S1E_EEENSB_IJSE_SH_EEEEEEEvEEEENS_8epilogue10collective18CollectiveEpilogueINS1R_23Sm100TmaWarpSpecializedILi1ELi1ELi32ELb0ELb0EEEJSJ_NSB_IJNSY_ISH_SE_EES1W_EEESK_NSB_IJNSB_IJllllEEESE_S10_EEESK_S1Z_NS1R_6fusion15FusionCallbacksIS1V_NS20_17LinearCombinationISK_fSK_fLNS_15FloatRoundStyleE2EEESJ_S1X_JEEENSA_5SM1004TMEM4LOAD26SM100_TMEM_LOAD_16dp32b32xES18_S1I_NSA_39AutoVectorizingCopyWithAssumedAlignmentILi128EEENSA_21SM90_TMA_STORE_IM2COLES1I_S2B_S2B_EEEvvEEEEvNT_6ParamsE)
        /*0008*/ 	.word	0x0000005d


	//----- nvinfo : EIATTR_FRAME_SIZE
	.align		4
.L_19:
        /*000c*/ 	.byte	0x04, 0x11
        /*000e*/ 	.short	(.L_21 - .L_20)
	.align		4
.L_20:
        /*0010*/ 	.word	index@($__internal_2_$__cuda_sm10x_tcgen05_guardrail_trap_unallocated_columns_being_dealloced)
        /*0014*/ 	.word	0x00000008


	//----- nvinfo : EIATTR_FRAME_SIZE
	.align		4
.L_21:
        /*0018*/ 	.byte	0x04, 0x11
        /*001a*/ 	.short	(.L_23 - .L_22)
	.align		4
.L_22:
        /*001c*/ 	.word	index@($__internal_1_$__cuda_sm10x_tcgen05_guardrail_trap_phase_invalid_during_alloc)
        /*0020*/ 	.word	0x00000008


	//----- nvinfo : EIATTR_FRAME_SIZE
	.align		4
.L_23:
        /*0024*/ 	.byte	0x04, 0x11
        /*0026*/ 	.short	(.L_25 - .L_24)
	.align		4
.L_24:
        /*0028*/ 	.word	index@($__internal_0_$__cuda_sm10x_tcgen05_guardrail_trap_col_being_dealloced_not_returned_by_alloc)
        /*002c*/ 	.word	0x00000008


	//----- nvinfo : EIATTR_FRAME_SIZE
	.align		4
.L_25:
        /*0030*/ 	.byte	0x04, 0x11
        /*0032*/ 	.short	(.L_27 - .L_26)
	.align		4
.L_26:
        /*0034*/ 	.word	index@(_ZN7cutlass13device_kernelINS_4conv6kernel13ConvUniversalINS1_16ConvProblemShapeILNS1_8OperatorE1ELi3EEENS1_10collective14CollectiveConvINS1_47MainloopSm100TmaUmmaWarpSpecializedImplicitGemmILS5_1ELi27ELi3ELi1ELi2EN4cute5tupleIJNSA_1CILi2EEENSC_ILi1EEESE_EEEEENSB_IJNSC_ILi64EEESH_NSB_IJSH_EEEEEENS_12float_e4m3_tESK_NSA_8TiledMMAINSA_8MMA_AtomIJNSA_10MMA_TraitsINSA_19SM100_MMA_F8F6F4_SSEJSK_SK_fSH_SH_NSA_17integral_constantINSA_4UMMA5MajorELSR_0EEENSP_ISR_LSR_1EEENSP_INSQ_7ScaleInELSU_0EEESV_EEEEEENSA_6LayoutINSB_IJSE_SE_SE_EEENSB_IJNSC_ILi0EEES10_S10_EEEEENSB_IJNSA_10UnderscoreES13_S13_EEEEENS7_6detail27Sm100ImplicitGemmTileTraitsINSA_20SM90_TMA_LOAD_IM2COLENSA_14ComposedLayoutINSA_7SwizzleILi2ELi4ELi3EEENSA_18smem_ptr_flag_bitsILi8EEENSY_INSB_IJNSC_ILi8EEESH_EEENSB_IJSH_SE_EEEEEEEvEENS17_INSA_23SM90_TMA_LOAD_MULTICASTENS19_IS1B_S1D_NSY_INSB_IJSH_S1E_EEENSB_IJSE_SH_EEEEEEEvEEEENS_8epilogue10collective18CollectiveEpilogueINS1R_23Sm100TmaWarpSpecializedILi1ELi1ELi32ELb0ELb0EEEJSJ_NSB_IJNSY_ISH_SE_EES1W_EEESK_NSB_IJNSB_IJllllEEESE_S10_EEESK_S1Z_NS1R_6fusion15FusionCallbacksIS1V_NS20_17LinearCombinationISK_fSK_fLNS_15FloatRoundStyleE2EEESJ_S1X_JEEENSA_5SM1004TMEM4LOAD26SM100_TMEM_LOAD_16dp32b32xES18_S1I_NSA_39AutoVectorizingCopyWithAssumedAlignmentILi128EEENSA_21SM90_TMA_STORE_IM2COLES1I_S2B_S2B_EEEvvEEEEvNT_6ParamsE)
        /*0038*/ 	.word	0x00000008


	//----- nvinfo : EIATTR_MIN_STACK_SIZE
	.align		4
.L_27:
        /*003c*/ 	.byte	0x04, 0x12
        /*003e*/ 	.short	(.L_29 - .L_28)
	.align		4
.L_28:
        /*0040*/ 	.word	index@(_ZN7cutlass13device_kernelINS_4conv6kernel13ConvUniversalINS1_16ConvProblemShapeILNS1_8OperatorE1ELi3EEENS1_10collective14CollectiveConvINS1_47MainloopSm100TmaUmmaWarpSpecializedImplicitGemmILS5_1ELi27ELi3ELi1ELi2EN4cute5tupleIJNSA_1CILi2EEENSC_ILi1EEESE_EEEEENSB_IJNSC_ILi64EEESH_NSB_IJSH_EEEEEENS_12float_e4m3_tESK_NSA_8TiledMMAINSA_8MMA_AtomIJNSA_10MMA_TraitsINSA_19SM100_MMA_F8F6F4_SSEJSK_SK_fSH_SH_NSA_17integral_constantINSA_4UMMA5MajorELSR_0EEENSP_ISR_LSR_1EEENSP_INSQ_7ScaleInELSU_0EEESV_EEEEEENSA_6LayoutINSB_IJSE_SE_SE_EEENSB_IJNSC_ILi0EEES10_S10_EEEEENSB_IJNSA_10UnderscoreES13_S13_EEEEENS7_6detail27Sm100ImplicitGemmTileTraitsINSA_20SM90_TMA_LOAD_IM2COLENSA_14ComposedLayoutINSA_7SwizzleILi2ELi4ELi3EEENSA_18smem_ptr_flag_bitsILi8EEENSY_INSB_IJNSC_ILi8EEESH_EEENSB_IJSH_SE_EEEEEEEvEENS17_INSA_23SM90_TMA_LOAD_MULTICASTENS19_IS1B_S1D_NSY_INSB_IJSH_S1E_EEENSB_IJSE_SH_EEEEEEEvEEEENS_8epilogue10collective18CollectiveEpilogueINS1R_23Sm100TmaWarpSpecializedILi1ELi1ELi32ELb0ELb0EEEJSJ_NSB_IJNSY_ISH_SE_EES1W_EEESK_NSB_IJNSB_IJllllEEESE_S10_EEESK_S1Z_NS1R_6fusion15FusionCallbacksIS1V_NS20_17LinearCombinationISK_fSK_fLNS_15FloatRoundStyleE2EEESJ_S1X_JEEENSA_5SM1004TMEM4LOAD26SM100_TMEM_LOAD_16dp32b32xES18_S1I_NSA_39AutoVectorizingCopyWithAssumedAlignmentILi128EEENSA_21SM90_TMA_STORE_IM2COLES1I_S2B_S2B_EEEvvEEEEvNT_6ParamsE)
        /*0044*/ 	.word	0x00000008
.L_29:


//--------------------- .nv.compat                --------------------------
	.section	.nv.compat,"",@"SHT_CUDA_COMPAT_INFO"
	.align	4
        /*0000*/ 	.byte	0x02, 0x09, 0x01, 0x00, 0x02, 0x02, 0x02, 0x00, 0x02, 0x05, 0x05, 0x00, 0x03, 0x07, 0x01, 0x01
        /*0010*/ 	.byte	0x02, 0x03, 0x01, 0x00, 0x02, 0x06, 0x01, 0x00, 0x04, 0x0b, 0x08, 0x00, 0x09, 0x00, 0x00, 0x00
        /*0020*/ 	.byte	0x00, 0x00, 0x00, 0x00


//--------------------- .nv.info._ZN7cutlass13device_kernelINS_4conv6kernel13ConvUniversalINS1_16ConvProblemShapeILNS1_8OperatorE1ELi3EEENS1_10collective14CollectiveConvINS1_47MainloopSm100TmaUmmaWarpSpecializedImplicitGemmILS5_1ELi27ELi3ELi1ELi2EN4cute5tupleIJNSA_1CILi2EEENSC_ILi1EEESE_EEEEENSB_IJNSC_ILi64EEESH_NSB_IJSH_EEEEEENS_12float_e4m3_tESK_NSA_8TiledMMAINSA_8MMA_AtomIJNSA_10MMA_TraitsINSA_19SM100_MMA_F8F6F4_SSEJSK_SK_fSH_SH_NSA_17integral_constantINSA_4UMMA5MajorELSR_0EEENSP_ISR_LSR_1EEENSP_INSQ_7ScaleInELSU_0EEESV_EEEEEENSA_6LayoutINSB_IJSE_SE_SE_EEENSB_IJNSC_ILi0EEES10_S10_EEEEENSB_IJNSA_10UnderscoreES13_S13_EEEEENS7_6detail27Sm100ImplicitGemmTileTraitsINSA_20SM90_TMA_LOAD_IM2COLENSA_14ComposedLayoutINSA_7SwizzleILi2ELi4ELi3EEENSA_18smem_ptr_flag_bitsILi8EEENSY_INSB_IJNSC_ILi8EEESH_EEENSB_IJSH_SE_EEEEEEEvEENS17_INSA_23SM90_TMA_LOAD_MULTICASTENS19_IS1B_S1D_NSY_INSB_IJSH_S1E_EEENSB_IJSE_SH_EEEEEEEvEEEENS_8epilogue10collective18CollectiveEpilogueINS1R_23Sm100TmaWarpSpecializedILi1ELi1ELi32ELb0ELb0EEEJSJ_NSB_IJNSY_ISH_SE_EES1W_EEESK_NSB_IJNSB_IJllllEEESE_S10_EEESK_S1Z_NS1R_6fusion15FusionCallbacksIS1V_NS20_17LinearCombinationISK_fSK_fLNS_15FloatRoundStyleE2EEESJ_S1X_JEEENSA_5SM1004TMEM4LOAD26SM100_TMEM_LOAD_16dp32b32xES18_S1I_NSA_39AutoVectorizingCopyWithAssumedAlignmentILi128EEENSA_21SM90_TMA_STORE_IM2COLES1I_S2B_S2B_EEEvvEEEEvNT_6ParamsE --------------------------
	.section	.nv.info._ZN7cutlass13device_kernelINS_4conv6kernel13ConvUniversalINS1_16ConvProblemShapeILNS1_8OperatorE1ELi3EEENS1_10collective14CollectiveConvINS1_47MainloopSm100TmaUmmaWarpSpecializedImplicitGemmILS5_1ELi27ELi3ELi1ELi2EN4cute5tupleIJNSA_1CILi2EEENSC_ILi1EEESE_EEEEENSB_IJNSC_ILi64EEESH_NSB_IJSH_EEEEEENS_12float_e4m3_tESK_NSA_8TiledMMAINSA_8MMA_AtomIJNSA_10MMA_TraitsINSA_19SM100_MMA_F8F6F4_SSEJSK_SK_fSH_SH_NSA_17integral_constantINSA_4UMMA5MajorELSR_0EEENSP_ISR_LSR_1EEENSP_INSQ_7ScaleInELSU_0EEESV_EEEEEENSA_6LayoutINSB_IJSE_SE_SE_EEENSB_IJNSC_ILi0EEES10_S10_EEEEENSB_IJNSA_10UnderscoreES13_S13_EEEEENS7_6detail27Sm100ImplicitGemmTileTraitsINSA_20SM90_TMA_LOAD_IM2COLENSA_14ComposedLayoutINSA_7SwizzleILi2ELi4ELi3EEENSA_18smem_ptr_flag_bitsILi8EEENSY_INSB_IJNSC_ILi8EEESH_EEENSB_IJSH_SE_EEEEEEEvEENS17_INSA_23SM90_TMA_LOAD_MULTICASTENS19_IS1B_S1D_NSY_INSB_IJSH_S1E_EEENSB_IJSE_SH_EEEEEEEvEEEENS_8epilogue10collective18CollectiveEpilogueINS1R_23Sm100TmaWarpSpecializedILi1ELi1ELi32ELb0ELb0EEEJSJ_NSB_IJNSY_ISH_SE_EES1W_EEESK_NSB_IJNSB_IJllllEEESE_S10_EEESK_S1Z_NS1R_6fusion15FusionCallbacksIS1V_NS20_17LinearCombinationISK_fSK_fLNS_15FloatRoundStyleE2EEESJ_S1X_JEEENSA_5SM1004TMEM4LOAD26SM100_TMEM_LOAD_16dp32b32xES18_S1I_NSA_39AutoVectorizingCopyWithAssumedAlignmentILi128EEENSA_21SM90_TMA_STORE_IM2COLES1I_S2B_S2B_EEEvvEEEEvNT_6ParamsE,"",@"SHT_CUDA_INFO"
	.sectionflags	@""
	.align	4


	//----- nvinfo : EIATTR_CUDA_API_VERSION
	.align		4
        /*0000*/ 	.byte	0x04, 0x37
        /*0002*/ 	.short	(.L_31 - .L_30)
.L_30:
        /*0004*/ 	.word	0x00000082


	//----- nvinfo : EIATTR_KPARAM_INFO
	.align		4
.L_31:
        /*0008*/ 	.byte	0x04, 0x17
        /*000a*/ 	.short	(.L_33 - .L_32)
.L_32:
        /*000c*/ 	.word	0x00000000
        /*0010*/ 	.short	0x0000
        /*0012*/ 	.short	0x0000
        /*0014*/ 	.byte	0x00, 0xf0, 0x01, 0x24


	//----- nvinfo : EIATTR_AT_ENTRY_FRAGMENTS
	.align		4
.L_33:
        /*0018*/ 	.byte	0x04, 0x4f
        /*001a*/ 	.short	(.L_35 - .L_34)


	//   ....[0]....
.L_34:
        /*001c*/ 	.word	0x00000006


	//----- nvinfo : EIATTR_RESERVED_SMEM_USED
	.align		4
.L_35:
        /*0020*/ 	.byte	0x01, 0x41
	.zero		2


	//----- nvinfo : EIATTR_SPARSE_MMA_MASK
	.align		4
        /*0024*/ 	.byte	0x03, 0x50
        /*0026*/ 	.short	0x0000


	//----- nvinfo : EIATTR_TCGEN05_1CTA_USED
	.align		4
        /*0028*/ 	.byte	0x01, 0x51
	.zero		2


	//----- nvinfo : EIATTR_MAXREG_COUNT
	.align		4
        /*002c*/ 	.byte	0x03, 0x1b
        /*002e*/ 	.short	0x00ff


	//----- nvinfo : EIATTR_NUM_BARRIERS
	.align		4
        /*0030*/ 	.byte	0x02, 0x4c
        /*0032*/ 	.byte	0x07
	.zero		1


	//----- nvinfo : EIATTR_EXTERNS
	.align		4
        /*0034*/ 	.byte	0x04, 0x0f
        /*0036*/ 	.short	(.L_37 - .L_36)


	//   ....[0]....
	.align		4
.L_36:
        /*0038*/ 	.word	index@(__assertfail)


	//----- nvinfo : EIATTR_MERCURY_ISA_VERSION
	.align		4
.L_37:
        /*003c*/ 	.byte	0x03, 0x5f
        /*003e*/ 	.short	0x0101


	//----- nvinfo : EIATTR_INT_WARP_WIDE_INSTR_OFFSETS
	.align		4
        /*0040*/ 	.byte	0x04, 0x31
        /*0042*/ 	.short	(.L_39 - .L_38)


	//   ....[0]....
.L_38:
        /*0044*/ 	.word	0x00004c30


	//   ....[1]....
        /*0048*/ 	.word	0x00004c50


	//   ....[2]....
        /*004c*/ 	.word	0x00004c80


	//   ....[3]....
        /*0050*/ 	.word	0x00005810


	//   ....[4]....
        /*0054*/ 	.word	0x00005a80


	//----- nvinfo : EIATTR_COOP_GROUP_MASK_REGIDS
	.align		4
.L_39:
        /*0058*/ 	.byte	0x04, 0x29
        /*005a*/ 	.short	(.L_41 - .L_40)


	//   ....[0]....
.L_40:
        /*005c*/ 	.word	0xffffffff


	//   ....[1]....
        /*0060*/ 	.word	0xffffffff


	//   ....[2]....
        /*0064*/ 	.word	0xffffffff


	//   ....[3]....
        /*0068*/ 	.word	0xffffffff


	//   ....[4]....
        /*006c*/ 	.word	0xffffffff


	//   ....[5]....
        /*0070*/ 	.word	0xffffffff


	//   ....[6]....
        /*0074*/ 	.word	0xffffffff


	//   ....[7]....
        /*0078*/ 	.word	0xffffffff


	//   ....[8]....
        /*007c*/ 	.word	0xffffffff


	//   ....[9]....
        /*0080*/ 	.word	0xffffffff


	//   ....[10]....
        /*0084*/ 	.word	0xffffffff


	//   ....[11]....
        /*0088*/ 	.word	0xffffffff


	//   ....[12]....
        /*008c*/ 	.word	0xffffffff


	//----- nvinfo : EIATTR_COOP_GROUP_INSTR_OFFSETS
	.align		4
.L_41:
        /*0090*/ 	.byte	0x04, 0x28
        /*0092*/ 	.short	(.L_43 - .L_42)


	//   ....[0]....
.L_42:
        /*0094*/ 	.word	0x00000090


	//   ....[1]....
        /*0098*/ 	.word	0x00000500


	//   ....[2]....
        /*009c*/ 	.word	0x000009a0


	//   ....[3]....
        /*00a0*/ 	.word	0x00000ae0


	//   ....[4]....
        /*00a4*/ 	.word	0x00000be0


	//   ....[5]....
        /*00a8*/ 	.word	0x00000d30


	//   ....[6]....
        /*00ac*/ 	.word	0x00000f30


	//   ....[7]....
        /*00b0*/ 	.word	0x00002750


	//   ....[8]....
        /*00b4*/ 	.word	0x00004050


	//   ....[9]....
        /*00b8*/ 	.word	0x00004260


	//   ....[10]....
        /*00bc*/ 	.word	0x00004290


	//   ....[11]....
        /*00c0*/ 	.word	0x00004b10


	//   ....[12]....
        /*00c4*/ 	.word	0x00004d50


	//----- nvinfo : EIATTR_VRC_CTA_INIT_COUNT
	.align		4
.L_43:
        /*00c8*/ 	.byte	0x02, 0x4a
        /*00ca*/ 	.byte	0x80
	.zero		1


	//----- nvinfo : EIATTR_SYSCALL_OFFSETS
	.align		4
        /*00cc*/ 	.byte	0x04, 0x46
        /*00ce*/ 	.short	(.L_45 - .L_44)


	//   ....[0]....
.L_44:
        /*00d0*/ 	.word	0x00006610


	//   ....[1]....
        /*00d4*/ 	.word	0x00006750


	//   ....[2]....
        /*00d8*/ 	.word	0x00006ec0


	//----- nvinfo : EIATTR_MBARRIER_INSTR_OFFSETS
	.align		4
.L_45:
        /*00dc*/ 	.byte	0x04, 0x39
        /*00de*/ 	.short	(.L_47 - .L_46)


	//   ....[0]....
.L_46:
        /*00e0*/ 	.word	0x00000620
        /*00e4*/ 	.word	0x000000ff
        /*00e8*/ 	.word	0x00000000
        /*00ec*/ 	.short	0x0100
        /*00ee*/ 	.byte	0x04
	.zero		1


	//   ....[1]....
        /*00f0*/ 	.word	0x00000630
        /*00f4*/ 	.word	0x000000ff
        /*00f8*/ 	.word	0x000000d8
        /*00fc*/ 	.short	0x0100
        /*00fe*/ 	.byte	0x04
	.zero		1


	//   ....[2]....
        /*0100*/ 	.word	0x00000640
        /*0104*/ 	.word	0x000000ff
        /*0108*/ 	.word	0x00000008
        /*010c*/ 	.short	0x0100
        /*010e*/ 	.byte	0x04
	.zero		1


	//   ....[3]....
        /*0110*/ 	.word	0x00000650
        /*0114*/ 	.word	0x000000ff
        /*0118*/ 	.word	0x000000e0
        /*011c*/ 	.short	0x0100
        /*011e*/ 	.byte	0x04
	.zero		1


	//   ....[4]....
        /*0120*/ 	.word	0x00000660
        /*0124*/ 	.word	0x000000ff
        /*0128*/ 	.word	0x00000010
        /*012c*/ 	.short	0x0100
        /*012e*/ 	.byte	0x04
	.zero		1


	//   ....[5]....
        /*0130*/ 	.word	0x00000670
        /*0134*/ 	.word	0x000000ff
        /*0138*/ 	.word	0x000000e8
        /*013c*/ 	.short	0x0100
        /*013e*/ 	.byte	0x04
	.zero		1


	//   ....[6]....
        /*0140*/ 	.word	0x00000680
        /*0144*/ 	.word	0x000000ff
        /*0148*/ 	.word	0x00000018
        /*014c*/ 	.short	0x0100
        /*014e*/ 	.byte	0x04
	.zero		1


	//   ....[7]....
        /*0150*/ 	.word	0x00000690
        /*0154*/ 	.word	0x000000ff
        /*0158*/ 	.word	0x000000f0
        /*015c*/ 	.short	0x0100
        /*015e*/ 	.byte	0x04
	.zero		1


	//   ....[8]....
        /*0160*/ 	.word	0x000006a0
        /*0164*/ 	.word	0x000000ff
        /*0168*/ 	.word	0x00000020
        /*016c*/ 	.short	0x0100
        /*016e*/ 	.byte	0x04
	.zero		1


	//   ....[9]....
        /*0170*/ 	.word	0x000006b0
        /*0174*/ 	.word	0x000000ff
        /*0178*/ 	.word	0x000000f8
        /*017c*/ 	.short	0x0100
        /*017e*/ 	.byte	0x04
	.zero		1


	//   ....[10]....
        /*0180*/ 	.word	0x000006c0
        /*0184*/ 	.word	0x000000ff
        /*0188*/ 	.word	0x00000028
        /*018c*/ 	.short	0x0100
        /*018e*/ 	.byte	0x04
	.zero		1


	//   ....[11]....
        /*0190*/ 	.word	0x000006d0
        /*0194*/ 	.word	0x000000ff
        /*0198*/ 	.word	0x00000100
        /*019c*/ 	.short	0x0100
        /*019e*/ 	.byte	0x04
	.zero		1


	//   ....[12]....
        /*01a0*/ 	.word	0x000006e0
        /*01a4*/ 	.word	0x000000ff
        /*01a8*/ 	.word	0x00000030
        /*01ac*/ 	.short	0x0100
        /*01ae*/ 	.byte	0x04
	.zero		1


	//   ....[13]....
        /*01b0*/ 	.word	0x000006f0
        /*01b4*/ 	.word	0x000000ff
        /*01b8*/ 	.word	0x00000108
        /*01bc*/ 	.short	0x0100
        /*01be*/ 	.byte	0x04
	.zero		1


	//   ....[14]....
        /*01c0*/ 	.word	0x00000700
        /*01c4*/ 	.word	0x000000ff
        /*01c8*/ 	.word	0x00000038
        /*01cc*/ 	.short	0x0100
        /*01ce*/ 	.byte	0x04
	.zero		1


	//   ....[15]....
        /*01d0*/ 	.word	0x00000710
        /*01d4*/ 	.word	0x000000ff
        /*01d8*/ 	.word	0x00000110
        /*01dc*/ 	.short	0x0100
        /*01de*/ 	.byte	0x04
	.zero		1


	//   ....[16]....
        /*01e0*/ 	.word	0x00000720
        /*01e4*/ 	.word	0x000000ff
        /*01e8*/ 	.word	0x00000040
        /*01ec*/ 	.short	0x0100
        /*01ee*/ 	.byte	0x04
	.zero		1


	//   ....[17]....
        /*01f0*/ 	.word	0x00000730
        /*01f4*/ 	.word	0x000000ff
        /*01f8*/ 	.word	0x00000118
        /*01fc*/ 	.short	0x0100
        /*01fe*/ 	.byte	0x04
	.zero		1


	//   ....[18]....
        /*0200*/ 	.word	0x00000740
        /*0204*/ 	.word	0x000000ff
        /*0208*/ 	.word	0x00000048
        /*020c*/ 	.short	0x0100
        /*020e*/ 	.byte	0x04
	.zero		1


	//   ....[19]....
        /*0210*/ 	.word	0x00000750
        /*0214*/ 	.word	0x000000ff
        /*0218*/ 	.word	0x00000120
        /*021c*/ 	.short	0x0100
        /*021e*/ 	.byte	0x04
	.zero		1


	//   ....[20]....
        /*0220*/ 	.word	0x00000760
        /*0224*/ 	.word	0x000000ff
        /*0228*/ 	.word	0x00000050
        /*022c*/ 	.short	0x0100
        /*022e*/ 	.byte	0x04
	.zero		1


	//   ....[21]....
        /*0230*/ 	.word	0x00000770
        /*0234*/ 	.word	0x000000ff
        /*0238*/ 	.word	0x00000128
        /*023c*/ 	.short	0x0100
        /*023e*/ 	.byte	0x04
	.zero		1


	//   ....[22]....
        /*0240*/ 	.word	0x00000780
        /*0244*/ 	.word	0x000000ff
        /*0248*/ 	.word	0x00000058
        /*024c*/ 	.short	0x0100
        /*024e*/ 	.byte	0x04
	.zero		1


	//   ....[23]....
        /*0250*/ 	.word	0x00000790
        /*0254*/ 	.word	0x000000ff
        /*0258*/ 	.word	0x00000130
        /*025c*/ 	.short	0x0100
        /*025e*/ 	.byte	0x04
	.zero		1


	//   ....[24]....
        /*0260*/ 	.word	0x000007a0
        /*0264*/ 	.word	0x000000ff
        /*0268*/ 	.word	0x00000060
        /*026c*/ 	.short	0x0100
        /*026e*/ 	.byte	0x04
	.zero		1


	//   ....[25]....
        /*0270*/ 	.word	0x000007b0
        /*0274*/ 	.word	0x000000ff
        /*0278*/ 	.word	0x00000138
        /*027c*/ 	.short	0x0100
        /*027e*/ 	.byte	0x04
	.zero		1


	//   ....[26]....
        /*0280*/ 	.word	0x000007c0
        /*0284*/ 	.word	0x000000ff
        /*0288*/ 	.word	0x00000068
        /*028c*/ 	.short	0x0100
        /*028e*/ 	.byte	0x04
	.zero		1


	//   ....[27]....
        /*0290*/ 	.word	0x000007d0
        /*0294*/ 	.word	0x000000ff
        /*0298*/ 	.word	0x00000140
        /*029c*/ 	.short	0x0100
        /*029e*/ 	.byte	0x04
	.zero		1


	//   ....[28]....
        /*02a0*/ 	.word	0x000007e0
        /*02a4*/ 	.word	0x000000ff
        /*02a8*/ 	.word	0x00000070
        /*02ac*/ 	.short	0x0100
        /*02ae*/ 	.byte	0x04
	.zero		1


	//   ....[29]....
        /*02b0*/ 	.word	0x000007f0
        /*02b4*/ 	.word	0x000000ff
        /*02b8*/ 	.word	0x00000148
        /*02bc*/ 	.short	0x0100
        /*02be*/ 	.byte	0x04
	.zero		1


	//   ....[30]....
        /*02c0*/ 	.word	0x00000800
        /*02c4*/ 	.word	0x000000ff
        /*02c8*/ 	.word	0x00000078
        /*02cc*/ 	.short	0x0100
        /*02ce*/ 	.byte	0x04
	.zero		1


	//   ....[31]....
        /*02d0*/ 	.word	0x00000810
        /*02d4*/ 	.word	0x000000ff
        /*02d8*/ 	.word	0x00000150
        /*02dc*/ 	.short	0x0100
        /*02de*/ 	.byte	0x04
	.zero		1


	//   ....[32]....
        /*02e0*/ 	.word	0x00000820
        /*02e4*/ 	.word	0x000000ff
        /*02e8*/ 	.word	0x00000080
        /*02ec*/ 	.short	0x0100
        /*02ee*/ 	.byte	0x04
	.zero		1


	//   ....[33]....
        /*02f0*/ 	.word	0x00000830
        /*02f4*/ 	.word	0x000000ff
        /*02f8*/ 	.word	0x00000158
        /*02fc*/ 	.short	0x0100
        /*02fe*/ 	.byte	0x04
	.zero		1


	//   ....[34]....
        /*0300*/ 	.word	0x00000840
        /*0304*/ 	.word	0x000000ff
        /*0308*/ 	.word	0x00000088
        /*030c*/ 	.short	0x0100
        /*030e*/ 	.byte	0x04
	.zero		1


	//   ....[35]....
        /*0310*/ 	.word	0x00000850
        /*0314*/ 	.word	0x000000ff
        /*0318*/ 	.word	0x00000160
        /*031c*/ 	.short	0x0100
        /*031e*/ 	.byte	0x04
	.zero		1


	//   ....[36]....
        /*0320*/ 	.word	0x00000860
        /*0324*/ 	.word	0x000000ff
        /*0328*/ 	.word	0x00000090
        /*032c*/ 	.short	0x0100
        /*032e*/ 	.byte	0x04
	.zero		1


	//   ....[37]....
        /*0330*/ 	.word	0x00000870
        /*0334*/ 	.word	0x000000ff
        /*0338*/ 	.word	0x00000168
        /*033c*/ 	.short	0x0100
        /*033e*/ 	.byte	0x04
	.zero		1


	//   ....[38]....
        /*0340*/ 	.word	0x00000880
        /*0344*/ 	.word	0x000000ff
        /*0348*/ 	.word	0x00000098
        /*034c*/ 	.short	0x0100
        /*034e*/ 	.byte	0x04
	.zero		1


	//   ....[39]....
        /*0350*/ 	.word	0x00000890
        /*0354*/ 	.word	0x000000ff
        /*0358*/ 	.word	0x00000170
        /*035c*/ 	.short	0x0100
        /*035e*/ 	.byte	0x04
	.zero		1


	//   ....[40]....
        /*0360*/ 	.word	0x000008a0
        /*0364*/ 	.word	0x000000ff
        /*0368*/ 	.word	0x000000a0
        /*036c*/ 	.short	0x0100
        /*036e*/ 	.byte	0x04
	.zero		1


	//   ....[41]....
        /*0370*/ 	.word	0x000008b0
        /*0374*/ 	.word	0x000000ff
        /*0378*/ 	.word	0x00000178
        /*037c*/ 	.short	0x0100
        /*037e*/ 	.byte	0x04
	.zero		1


	//   ....[42]....
        /*0380*/ 	.word	0x000008c0
        /*0384*/ 	.word	0x000000ff
        /*0388*/ 	.word	0x000000a8
        /*038c*/ 	.short	0x0100
        /*038e*/ 	.byte	0x04
	.zero		1


	//   ....[43]....
        /*0390*/ 	.word	0x000008d0
        /*0394*/ 	.word	0x000000ff
        /*0398*/ 	.word	0x00000180
        /*039c*/ 	.short	0x0100
        /*039e*/ 	.byte	0x04
	.zero		1


	//   ....[44]....
        /*03a0*/ 	.word	0x000008e0
        /*03a4*/ 	.word	0x000000ff
        /*03a8*/ 	.word	0x000000b0
        /*03ac*/ 	.short	0x0100
        /*03ae*/ 	.byte	0x04
	.zero		1


	//   ....[45]....
        /*03b0*/ 	.word	0x000008f0
        /*03b4*/ 	.word	0x000000ff
        /*03b8*/ 	.word	0x00000188
        /*03bc*/ 	.short	0x0100
        /*03be*/ 	.byte	0x04
	.zero		1


	//   ....[46]....
        /*03c0*/ 	.word	0x00000900
        /*03c4*/ 	.word	0x000000ff
        /*03c8*/ 	.word	0x000000b8
        /*03cc*/ 	.short	0x0100
        /*03ce*/ 	.byte	0x04
	.zero		1


	//   ....[47]....
        /*03d0*/ 	.word	0x00000910
        /*03d4*/ 	.word	0x000000ff
        /*03d8*/ 	.word	0x00000190
        /*03dc*/ 	.short	0x0100
        /*03de*/ 	.byte	0x04
	.zero		1


	//   ....[48]....
        /*03e0*/ 	.word	0x00000920
        /*03e4*/ 	.word	0x000000ff
        /*03e8*/ 	.word	0x000000c0
        /*03ec*/ 	.short	0x0100
        /*03ee*/ 	.byte	0x04
	.zero		1


	//   ....[49]....
        /*03f0*/ 	.word	0x00000930
        /*03f4*/ 	.word	0x000000ff
        /*03f8*/ 	.word	0x00000198
        /*03fc*/ 	.short	0x0100
        /*03fe*/ 	.byte	0x04
	.zero		1


	//   ....[50]....
        /*0400*/ 	.word	0x00000940
        /*0404*/ 	.word	0x000000ff
        /*0408*/ 	.word	0x000000c8
        /*040c*/ 	.short	0x0100
        /*040e*/ 	.byte	0x04
	.zero		1


	//   ....[51]....
        /*0410*/ 	.word	0x00000950
        /*0414*/ 	.word	0x000000ff
        /*0418*/ 	.word	0x000001a0
        /*041c*/ 	.short	0x0100
        /*041e*/ 	.byte	0x04
	.zero		1


	//   ....[52]....
        /*0420*/ 	.word	0x00000960
        /*0424*/ 	.word	0x000000ff
        /*0428*/ 	.word	0x000000d0
        /*042c*/ 	.short	0x0100
        /*042e*/ 	.byte	0x04
	.zero		1


	//   ....[53]....
        /*0430*/ 	.word	0x00000970
        /*0434*/ 	.word	0x000000ff
        /*0438*/ 	.word	0x000001a8
        /*043c*/ 	.short	0x0100
        /*043e*/ 	.byte	0x04
	.zero		1


	//   ....[54]....
        /*0440*/ 	.word	0x00000ab0
        /*0444*/ 	.word	0x000000ff
        /*0448*/ 	.word	0x000001b0
        /*044c*/ 	.short	0x0100
        /*044e*/ 	.byte	0x04
	.zero		1


	//   ....[55]....
        /*0450*/ 	.word	0x00000ac0
        /*0454*/ 	.word	0x000000ff
        /*0458*/ 	.word	0x000001b8
        /*045c*/ 	.short	0x0100
        /*045e*/ 	.byte	0x04
	.zero		1


	//   ....[56]....
        /*0460*/ 	.word	0x00000bb0
        /*0464*/ 	.word	0x000000ff
        /*0468*/ 	.word	0x000001c0
        /*046c*/ 	.short	0x0100
        /*046e*/ 	.byte	0x06
	.zero		1


	//   ....[57]....
        /*0470*/ 	.word	0x00000bc0
        /*0474*/ 	.word	0x000000ff
        /*0478*/ 	.word	0x000001c8
        /*047c*/ 	.short	0x0100
        /*047e*/ 	.byte	0x06
	.zero		1


	//   ....[58]....
        /*0480*/ 	.word	0x00000d00
        /*0484*/ 	.word	0x000000ff
        /*0488*/ 	.word	0x000001d0
        /*048c*/ 	.short	0x0100
        /*048e*/ 	.byte	0x06
	.zero		1


	//   ....[59]....
        /*0490*/ 	.word	0x00000d10
        /*0494*/ 	.word	0x000000ff
        /*0498*/ 	.word	0x000001d8
        /*049c*/ 	.short	0x0100
        /*049e*/ 	.byte	0x06
	.zero		1


	//   ....[60]....
        /*04a0*/ 	.word	0x00000e40
        /*04a4*/ 	.word	0x000000ff
        /*04a8*/ 	.word	0x000001e0
        /*04ac*/ 	.short	0x0100
        /*04ae*/ 	.byte	0x04
	.zero		1


	//   ....[61]....
        /*04b0*/ 	.word	0x00000e50
        /*04b4*/ 	.word	0x000000ff
        /*04b8*/ 	.word	0x000001f0
        /*04bc*/ 	.short	0x0100
        /*04be*/ 	.byte	0x04
	.zero		1


	//   ....[62]....
        /*04c0*/ 	.word	0x00000e60
        /*04c4*/ 	.word	0x000000ff
        /*04c8*/ 	.word	0x000001e8
        /*04cc*/ 	.short	0x0100
        /*04ce*/ 	.byte	0x04
	.zero		1


	//   ....[63]....
        /*04d0*/ 	.word	0x00000e70
        /*04d4*/ 	.word	0x000000ff
        /*04d8*/ 	.word	0x000001f8
        /*04dc*/ 	.short	0x0100
        /*04de*/ 	.byte	0x04
	.zero		1


	//   ....[64]....
        /*04e0*/ 	.word	0x000019c0
        /*04e4*/ 	.word	0x000000ff
        /*04e8*/ 	.word	0x000000d8
        /*04ec*/ 	.short	0x010a
        /*04ee*/ 	.byte	0x04
	.zero		1


	//   ....[65]....
        /*04f0*/ 	.word	0x00001cc0
        /*04f4*/ 	.word	0x000000ff
        /*04f8*/ 	.word	0x000000d8
        /*04fc*/ 	.short	0x010a
        /*04fe*/ 	.byte	0x09
	.zero		1


	//   ....[66]....
        /*0500*/ 	.word	0x00001e50
        /*0504*/ 	.word	0x000000ff
        /*0508*/ 	.word	0x000000d8
        /*050c*/ 	.short	0x010a
        /*050e*/ 	.byte	0x08
	.zero		1


	//   ....[67]....
        /*0510*/ 	.word	0x00002090
        /*0514*/ 	.word	0x000000ff
        /*0518*/ 	.word	0x000001c8
        /*051c*/ 	.short	0x0101
        /*051e*/ 	.byte	0x1d
	.zero		1


	//   ....[68]....
        /*0520*/ 	.word	0x000020b0
        /*0524*/ 	.word	0x000000ff
        /*0528*/ 	.word	0x000000d8
        /*052c*/ 	.short	0x010a
        /*052e*/ 	.byte	0x04
	.zero		1


	//   ....[69]....
        /*0530*/ 	.word	0x00002380
        /*0534*/ 	.word	0x000000ff
        /*0538*/ 	.word	0x000000d8
        /*053c*/ 	.short	0x010a
        /*053e*/ 	.byte	0x09
	.zero		1


	//   ....[70]....
        /*0540*/ 	.word	0x00002510
        /*0544*/ 	.word	0x000000ff
        /*0548*/ 	.word	0x000000d8
        /*054c*/ 	.short	0x010a
        /*054e*/ 	.byte	0x08
	.zero		1


	//   ....[71]....
        /*0550*/ 	.word	0x00002760
        /*0554*/ 	.word	0x000000ff
        /*0558*/ 	.word	0x000001d0
        /*055c*/ 	.short	0x010a
        /*055e*/ 	.byte	0x1d
	.zero		1


	//   ....[72]....
        /*0560*/ 	.word	0x00002820
        /*0564*/ 	.word	0x000000ff
        /*0568*/ 	.word	0x00000000
        /*056c*/ 	.short	0x0101
        /*056e*/ 	.byte	0x04
	.zero		1


	//   ....[73]....
        /*0570*/ 	.word	0x00002e10
        /*0574*/ 	.word	0x000000ff
        /*0578*/ 	.word	0x00000000
        /*057c*/ 	.short	0x010a
        /*057e*/ 	.byte	0x04
	.zero		1


	//   ....[74]....
        /*0580*/ 	.word	0x00002ea0
        /*0584*/ 	.word	0x000000ff
        /*0588*/ 	.word	0x00000000
        /*058c*/ 	.short	0x010a
        /*058e*/ 	.byte	0x05
	.zero		1


	//   ....[75]....
        /*0590*/ 	.word	0x00002f30
        /*0594*/ 	.word	0x000000ff
        /*0598*/ 	.word	0x00000000
        /*059c*/ 	.short	0x010a
        /*059e*/ 	.byte	0x05
	.zero		1


	//   ....[76]....
        /*05a0*/ 	.word	0x00002fc0
        /*05a4*/ 	.word	0x000000ff
        /*05a8*/ 	.word	0x00000000
        /*05ac*/ 	.short	0x010a
        /*05ae*/ 	.byte	0x05
	.zero		1


	//   ....[77]....
        /*05b0*/ 	.word	0x00003050
        /*05b4*/ 	.word	0x000000ff
        /*05b8*/ 	.word	0x00000000
        /*05bc*/ 	.short	0x010a
        /*05be*/ 	.byte	0x05
	.zero		1


	//   ....[78]....
        /*05c0*/ 	.word	0x000030e0
        /*05c4*/ 	.word	0x000000ff
        /*05c8*/ 	.word	0x00000000
        /*05cc*/ 	.short	0x010a
        /*05ce*/ 	.byte	0x05
	.zero		1


	//   ....[79]....
        /*05d0*/ 	.word	0x00003170
        /*05d4*/ 	.word	0x000000ff
        /*05d8*/ 	.word	0x00000000
        /*05dc*/ 	.short	0x010a
        /*05de*/ 	.byte	0x05
	.zero		1


	//   ....[80]....
        /*05e0*/ 	.word	0x00003200
        /*05e4*/ 	.word	0x000000ff
        /*05e8*/ 	.word	0x00000000
        /*05ec*/ 	.short	0x010a
        /*05ee*/ 	.byte	0x05
	.zero		1


	//   ....[81]....
        /*05f0*/ 	.word	0x00003290
        /*05f4*/ 	.word	0x000000ff
        /*05f8*/ 	.word	0x00000000
        /*05fc*/ 	.short	0x010a
        /*05fe*/ 	.byte	0x05
	.zero		1


	//   ....[82]....
        /*0600*/ 	.word	0x00003320
        /*0604*/ 	.word	0x000000ff
        /*0608*/ 	.word	0x00000000
        /*060c*/ 	.short	0x010a
        /*060e*/ 	.byte	0x05
	.zero		1


	//   ....[83]....
        /*0610*/ 	.word	0x000033b0
        /*0614*/ 	.word	0x000000ff
        /*0618*/ 	.word	0x00000000
        /*061c*/ 	.short	0x010a
        /*061e*/ 	.byte	0x05
	.zero		1


	//   ....[84]....
        /*0620*/ 	.word	0x00003440
        /*0624*/ 	.word	0x000000ff
        /*0628*/ 	.word	0x00000000
        /*062c*/ 	.short	0x010a
        /*062e*/ 	.byte	0x05
	.zero		1


	//   ....[85]....
        /*0630*/ 	.word	0x000034d0
        /*0634*/ 	.word	0x000000ff
        /*0638*/ 	.word	0x00000000
        /*063c*/ 	.short	0x010a
        /*063e*/ 	.byte	0x05
	.zero		1


	//   ....[86]....
        /*0640*/ 	.word	0x00003560
        /*0644*/ 	.word	0x000000ff
        /*0648*/ 	.word	0x00000000
        /*064c*/ 	.short	0x010a
        /*064e*/ 	.byte	0x05
	.zero		1


	//   ....[87]....
        /*0650*/ 	.word	0x000035f0
        /*0654*/ 	.word	0x000000ff
        /*0658*/ 	.word	0x00000000
        /*065c*/ 	.short	0x010a
        /*065e*/ 	.byte	0x05
	.zero		1


	//   ....[88]....
        /*0660*/ 	.word	0x00003680
        /*0664*/ 	.word	0x000000ff
        /*0668*/ 	.word	0x00000000
        /*066c*/ 	.short	0x010a
        /*066e*/ 	.byte	0x05
	.zero		1


	//   ....[89]....
        /*0670*/ 	.word	0x00003710
        /*0674*/ 	.word	0x000000ff
        /*0678*/ 	.word	0x00000000
        /*067c*/ 	.short	0x010a
        /*067e*/ 	.byte	0x05
	.zero		1


	//   ....[90]....
        /*0680*/ 	.word	0x000037a0
        /*0684*/ 	.word	0x000000ff
        /*0688*/ 	.word	0x00000000
        /*068c*/ 	.short	0x010a
        /*068e*/ 	.byte	0x05
	.zero		1


	//   ....[91]....
        /*0690*/ 	.word	0x00003830
        /*0694*/ 	.word	0x000000ff
        /*0698*/ 	.word	0x00000000
        /*069c*/ 	.short	0x010a
        /*069e*/ 	.byte	0x05
	.zero		1


	//   ....[92]....
        /*06a0*/ 	.word	0x000038c0
        /*06a4*/ 	.word	0x000000ff
        /*06a8*/ 	.word	0x00000000
        /*06ac*/ 	.short	0x010a
        /*06ae*/ 	.byte	0x05
	.zero		1


	//   ....[93]....
        /*06b0*/ 	.word	0x00003950
        /*06b4*/ 	.word	0x000000ff
        /*06b8*/ 	.word	0x00000000
        /*06bc*/ 	.short	0x010a
        /*06be*/ 	.byte	0x05
	.zero		1


	//   ....[94]....
        /*06c0*/ 	.word	0x000039e0
        /*06c4*/ 	.word	0x000000ff
        /*06c8*/ 	.word	0x00000000
        /*06cc*/ 	.short	0x010a
        /*06ce*/ 	.byte	0x05
	.zero		1


	//   ....[95]....
        /*06d0*/ 	.word	0x00003a70
        /*06d4*/ 	.word	0x000000ff
        /*06d8*/ 	.word	0x00000000
        /*06dc*/ 	.short	0x010a
        /*06de*/ 	.byte	0x05
	.zero		1


	//   ....[96]....
        /*06e0*/ 	.word	0x00003b00
        /*06e4*/ 	.word	0x000000ff
        /*06e8*/ 	.word	0x00000000
        /*06ec*/ 	.short	0x010a
        /*06ee*/ 	.byte	0x05
	.zero		1


	//   ....[97]....
        /*06f0*/ 	.word	0x00003b90
        /*06f4*/ 	.word	0x000000ff
        /*06f8*/ 	.word	0x00000000
        /*06fc*/ 	.short	0x010a
        /*06fe*/ 	.byte	0x05
	.zero		1


	//   ....[98]....
        /*0700*/ 	.word	0x00003c20
        /*0704*/ 	.word	0x000000ff
        /*0708*/ 	.word	0x00000000
        /*070c*/ 	.short	0x010a
        /*070e*/ 	.byte	0x05
	.zero		1


	//   ....[99]....
        /*0710*/ 	.word	0x00003cc0
        /*0714*/ 	.word	0x00000000
        /*0718*/ 	.word	0x00000000
        /*071c*/ 	.short	0x010a
        /*071e*/ 	.byte	0xff
	.zero		1


	//   ....[100]....
        /*0720*/ 	.word	0x00003e10
        /*0724*/ 	.word	0x000000ff
        /*0728*/ 	.word	0x000001d8
        /*072c*/ 	.short	0x010a
        /*072e*/ 	.byte	0x04
	.zero		1


	//   ....[101]....
        /*0730*/ 	.word	0x00003eb0
        /*0734*/ 	.word	0x000000ff
        /*0738*/ 	.word	0x000001d0
        /*073c*/ 	.short	0x010a
        /*073e*/ 	.byte	0x04
	.zero		1


	//   ....[102]....
        /*0740*/ 	.word	0x00003f50
        /*0744*/ 	.word	0x000000ff
        /*0748*/ 	.word	0x00000000
        /*074c*/ 	.short	0x0101
        /*074e*/ 	.byte	0x05
	.zero		1


	//   ....[103]....
        /*0750*/ 	.word	0x00003f90
        /*0754*/ 	.word	0x000000ff
        /*0758*/ 	.word	0x000001d8
        /*075c*/ 	.short	0x0106
        /*075e*/ 	.byte	0x04
	.zero		1


	//   ....[104]....
        /*0760*/ 	.word	0x00003fd0
        /*0764*/ 	.word	0x00000000
        /*0768*/ 	.word	0x000001d8
        /*076c*/ 	.short	0x010a
        /*076e*/ 	.byte	0xff
	.zero		1


	//   ....[105]....
        /*0770*/ 	.word	0x00004510
        /*0774*/ 	.word	0x000000ff
        /*0778*/ 	.word	0x000001d0
        /*077c*/ 	.short	0x010a
        /*077e*/ 	.byte	0x12
	.zero		1


	//   ....[106]....
        /*0780*/ 	.word	0x000045c0
        /*0784*/ 	.word	0x000000ff
        /*0788*/ 	.word	0x00000000
        /*078c*/ 	.short	0x0101
        /*078e*/ 	.byte	0x1c
	.zero		1


	//   ....[107]....
        /*0790*/ 	.word	0x000045d0
        /*0794*/ 	.word	0x000000ff
        /*0798*/ 	.word	0x000001f0
        /*079c*/ 	.short	0x010a
        /*079e*/ 	.byte	0x17
	.zero		1


	//   ....[108]....
        /*07a0*/ 	.word	0x00004690
        /*07a4*/ 	.word	0x000000ff
        /*07a8*/ 	.word	0x00000000
        /*07ac*/ 	.short	0x010a
        /*07ae*/ 	.byte	0x04
	.zero		1


	//   ....[109]....
        /*07b0*/ 	.word	0x000046d0
        /*07b4*/ 	.word	0x000000ff
        /*07b8*/ 	.word	0x00000000
        /*07bc*/ 	.short	0x010a
        /*07be*/ 	.byte	0x10
	.zero		1


	//   ....[110]....
        /*07c0*/ 	.word	0x00004810
        /*07c4*/ 	.word	0x000000ff
        /*07c8*/ 	.word	0x00000000
        /*07cc*/ 	.short	0x010a
        /*07ce*/ 	.byte	0x04
	.zero		1


	//   ....[111]....
        /*07d0*/ 	.word	0x00004a60
        /*07d4*/ 	.word	0x000000ff
        /*07d8*/ 	.word	0x00000000
        /*07dc*/ 	.short	0x010a
        /*07de*/ 	.byte	0x04
	.zero		1


	//   ....[112]....
        /*07e0*/ 	.word	0x00004af0
        /*07e4*/ 	.word	0x000000ff
        /*07e8*/ 	.word	0x00000000
        /*07ec*/ 	.short	0x010a
        /*07ee*/ 	.byte	0x04
	.zero		1


	//   ....[113]....
        /*07f0*/ 	.word	0x00005010
        /*07f4*/ 	.word	0x000000ff
        /*07f8*/ 	.word	0x000001d0
        /*07fc*/ 	.short	0x010a
        /*07fe*/ 	.byte	0x1c
	.zero		1


	//   ....[114]....
        /*0800*/ 	.word	0x000050b0
        /*0804*/ 	.word	0x000000ff
        /*0808*/ 	.word	0x00000000
        /*080c*/ 	.short	0x0101
        /*080e*/ 	.byte	0x28
	.zero		1


	//   ....[115]....
        /*0810*/ 	.word	0x000055f0
        /*0814*/ 	.word	0x000000ff
        /*0818*/ 	.word	0x000001c8
        /*081c*/ 	.short	0x010a
        /*081e*/ 	.byte	0x1c
	.zero		1


	//   ....[116]....
        /*0820*/ 	.word	0x00005780
        /*0824*/ 	.word	0x000000ff
        /*0828*/ 	.word	0x000001b8
        /*082c*/ 	.short	0x010a
        /*082e*/ 	.byte	0x1c
	.zero		1


	//   ....[117]....
        /*0830*/ 	.word	0x00005b00
        /*0834*/ 	.word	0x000000ff
        /*0838*/ 	.word	0x000001b0
        /*083c*/ 	.short	0x010b
        /*083e*/ 	.byte	0x1c
	.zero		1


	//   ....[118]....
        /*0840*/ 	.word	0x00005b10
        /*0844*/ 	.word	0x000000ff
        /*0848*/ 	.word	0x00000000
        /*084c*/ 	.short	0x0101
        /*084e*/ 	.byte	0x2a
	.zero		1


	//   ....[119]....
        /*0850*/ 	.word	0x00005b50
        /*0854*/ 	.word	0x00000000
        /*0858*/ 	.word	0x000001b8
        /*085c*/ 	.short	0x010a
        /*085e*/ 	.byte	0xff
	.zero		1


	//   ....[120]....
        /*0860*/ 	.word	0x00005ed0
        /*0864*/ 	.word	0x000000ff
        /*0868*/ 	.word	0x000001d0
        /*086c*/ 	.short	0x010a
        /*086e*/ 	.byte	0x2b
	.zero		1


	//   ....[121]....
        /*0870*/ 	.word	0x00005fa0
        /*0874*/ 	.word	0x000000ff
        /*0878*/ 	.word	0x00000000
        /*087c*/ 	.short	0x0101
        /*087e*/ 	.byte	0x04
	.zero		1


	//   ....[122]....
        /*0880*/ 	.word	0x00006ac0
        /*0884*/ 	.word	0x000000ff
        /*0888*/ 	.word	0x000001b0
        /*088c*/ 	.short	0x010a
        /*088e*/ 	.byte	0x2b
	.zero		1


	//   ....[123]....
        /*0890*/ 	.word	0x00006ae0
        /*0894*/ 	.word	0x00000016
        /*0898*/ 	.word	0x000001e0
        /*089c*/ 	.short	0x010a
        /*089e*/ 	.byte	0xff
	.zero		1


	//   ....[124]....
        /*08a0*/ 	.word	0x00006c50
        /*08a4*/ 	.word	0x000000ff
        /*08a8*/ 	.word	0x000001b0
        /*08ac*/ 	.short	0x010a
        /*08ae*/ 	.byte	0x2b
	.zero		1


	//   ....[125]....
        /*08b0*/ 	.word	0x00006d40
        /*08b4*/ 	.word	0x000000ff
        /*08b8*/ 	.word	0x00000000
        /*08bc*/ 	.short	0x0101
        /*08be*/ 	.byte	0x04
	.zero		1


	//   ....[126]....
        /*08c0*/ 	.word	0x00006da0
        /*08c4*/ 	.word	0x00000016
        /*08c8*/ 	.word	0x000001e0
        /*08cc*/ 	.short	0x010a
        /*08ce*/ 	.byte	0xff
	.zero		1


	//   ....[127]....
        /*08d0*/ 	.word	0x00007230
        /*08d4*/ 	.word	0x000000ff
        /*08d8*/ 	.word	0x00000000
        /*08dc*/ 	.short	0x0101
        /*08de*/ 	.byte	0x04
	.zero		1


	//   ....[128]....
        /*08e0*/ 	.word	0x00007b50
        /*08e4*/ 	.word	0x00000000
        /*08e8*/ 	.word	0x000000d8
        /*08ec*/ 	.short	0x010a
        /*08ee*/ 	.byte	0xff
	.zero		1


	//   ....[129]....
        /*08f0*/ 	.word	0x00007bb0
        /*08f4*/ 	.word	0x00000000
        /*08f8*/ 	.word	0x000000d8
        /*08fc*/ 	.short	0x010a
        /*08fe*/ 	.byte	0xff
	.zero		1


	//   ....[130]....
        /*0900*/ 	.word	0x00007c10
        /*0904*/ 	.word	0x00000000
        /*0908*/ 	.word	0x000001d0
        /*090c*/ 	.short	0x010a
        /*090e*/ 	.byte	0xff
	.zero		1


	//   ....[131]....
        /*0910*/ 	.word	0x00007c70
        /*0914*/ 	.word	0x00000000
        /*0918*/ 	.word	0x00000000
        /*091c*/ 	.short	0x010a
        /*091e*/ 	.byte	0xff
	.zero		1


	//   ....[132]....
        /*0920*/ 	.word	0x00007cd0
        /*0924*/ 	.word	0x00000000
        /*0928*/ 	.word	0x00000000
        /*092c*/ 	.short	0x010a
        /*092e*/ 	.byte	0xff
	.zero		1


	//   ....[133]....
        /*0930*/ 	.word	0x00007d30
        /*0934*/ 	.word	0x00000000
        /*0938*/ 	.word	0x00000000
        /*093c*/ 	.short	0x010a
        /*093e*/ 	.byte	0xff
	.zero		1


	//   ....[134]....
        /*0940*/ 	.word	0x00007d90
        /*0944*/ 	.word	0x00000000
        /*0948*/ 	.word	0x00000000
        /*094c*/ 	.short	0x010a
        /*094e*/ 	.byte	0xff
	.zero		1


	//   ....[135]....
        /*0950*/ 	.word	0x00007df0
        /*0954*/ 	.word	0x00000000
        /*0958*/ 	.word	0x00000000
        /*095c*/ 	.short	0x010a
        /*095e*/ 	.byte	0xff
	.zero		1


	//   ....[136]....
        /*0960*/ 	.word	0x00007e50
        /*0964*/ 	.word	0x00000000
        /*0968*/ 	.word	0x00000000
        /*096c*/ 	.short	0x010a
        /*096e*/ 	.byte	0xff
	.zero		1


	//   ....[137]....
        /*0970*/ 	.word	0x00007eb0
        /*0974*/ 	.word	0x00000000
        /*0978*/ 	.word	0x00000000
        /*097c*/ 	.short	0x010a
        /*097e*/ 	.byte	0xff
	.zero		1


	//   ....[138]....
        /*0980*/ 	.word	0x00007f10
        /*0984*/ 	.word	0x00000000
        /*0988*/ 	.word	0x00000000
        /*098c*/ 	.short	0x010a
        /*098e*/ 	.byte	0xff
	.zero		1


	//   ....[139]....
        /*0990*/ 	.word	0x00007f70
        /*0994*/ 	.word	0x00000000
        /*0998*/ 	.word	0x00000000
        /*099c*/ 	.short	0x010a
        /*099e*/ 	.byte	0xff
	.zero		1


	//   ....[140]....
        /*09a0*/ 	.word	0x00007fd0
        /*09a4*/ 	.word	0x00000000
        /*09a8*/ 	.word	0x00000000
        /*09ac*/ 	.short	0x010a
        /*09ae*/ 	.byte	0xff
	.zero		1


	//   ....[141]....
        /*09b0*/ 	.word	0x00008030
        /*09b4*/ 	.word	0x00000000
        /*09b8*/ 	.word	0x00000000
        /*09bc*/ 	.short	0x010a
        /*09be*/ 	.byte	0xff
	.zero		1


	//   ....[142]....
        /*09c0*/ 	.word	0x00008090
        /*09c4*/ 	.word	0x00000000
        /*09c8*/ 	.word	0x00000000
        /*09cc*/ 	.short	0x010a
        /*09ce*/ 	.byte	0xff
	.zero		1


	//   ....[143]....
        /*09d0*/ 	.word	0x000080f0
        /*09d4*/ 	.word	0x00000000
        /*09d8*/ 	.word	0x00000000
        /*09dc*/ 	.short	0x010a
        /*09de*/ 	.byte	0xff
	.zero		1


	//   ....[144]....
        /*09e0*/ 	.word	0x00008150
        /*09e4*/ 	.word	0x00000000
        /*09e8*/ 	.word	0x00000000
        /*09ec*/ 	.short	0x010a
        /*09ee*/ 	.byte	0xff
	.zero		1


	//   ....[145]....
        /*09f0*/ 	.word	0x000081b0
        /*09f4*/ 	.word	0x00000000
        /*09f8*/ 	.word	0x00000000
        /*09fc*/ 	.short	0x010a
        /*09fe*/ 	.byte	0xff
	.zero		1


	//   ....[146]....
        /*0a00*/ 	.word	0x00008210
        /*0a04*/ 	.word	0x00000000
        /*0a08*/ 	.word	0x00000000
        /*0a0c*/ 	.short	0x010a
        /*0a0e*/ 	.byte	0xff
	.zero		1


	//   ....[147]....
        /*0a10*/ 	.word	0x00008270
        /*0a14*/ 	.word	0x00000000
        /*0a18*/ 	.word	0x00000000
        /*0a1c*/ 	.short	0x010a
        /*0a1e*/ 	.byte	0xff
	.zero		1


	//   ....[148]....
        /*0a20*/ 	.word	0x000082d0
        /*0a24*/ 	.word	0x00000000
        /*0a28*/ 	.word	0x00000000
        /*0a2c*/ 	.short	0x010a
        /*0a2e*/ 	.byte	0xff
	.zero		1


	//   ....[149]....
        /*0a30*/ 	.word	0x00008330
        /*0a34*/ 	.word	0x00000000
        /*0a38*/ 	.word	0x00000000
        /*0a3c*/ 	.short	0x010a
        /*0a3e*/ 	.byte	0xff
	.zero		1


	//   ....[150]....
        /*0a40*/ 	.word	0x00008390
        /*0a44*/ 	.word	0x00000000
        /*0a48*/ 	.word	0x00000000
        /*0a4c*/ 	.short	0x010a
        /*0a4e*/ 	.byte	0xff
	.zero		1


	//   ....[151]....
        /*0a50*/ 	.word	0x000083f0
        /*0a54*/ 	.word	0x00000000
        /*0a58*/ 	.word	0x00000000
        /*0a5c*/ 	.short	0x010a
        /*0a5e*/ 	.byte	0xff
	.zero		1


	//   ....[152]....
        /*0a60*/ 	.word	0x00008450
        /*0a64*/ 	.word	0x00000000
        /*0a68*/ 	.word	0x00000000
        /*0a6c*/ 	.short	0x010a
        /*0a6e*/ 	.byte	0xff
	.zero		1


	//   ....[153]....
        /*0a70*/ 	.word	0x000084b0
        /*0a74*/ 	.word	0x00000000
        /*0a78*/ 	.word	0x00000000
        /*0a7c*/ 	.short	0x010a
        /*0a7e*/ 	.byte	0xff
	.zero		1


	//   ....[154]....
        /*0a80*/ 	.word	0x00008510
        /*0a84*/ 	.word	0x00000000
        /*0a88*/ 	.word	0x00000000
        /*0a8c*/ 	.short	0x010a
        /*0a8e*/ 	.byte	0xff
	.zero		1


	//   ....[155]....
        /*0a90*/ 	.word	0x00008570
        /*0a94*/ 	.word	0x00000000
        /*0a98*/ 	.word	0x00000000
        /*0a9c*/ 	.short	0x010a
        /*0a9e*/ 	.byte	0xff
	.zero		1


	//   ....[156]....
        /*0aa0*/ 	.word	0x000085d0
        /*0aa4*/ 	.word	0x00000000
        /*0aa8*/ 	.word	0x00000000
        /*0aac*/ 	.short	0x010a
        /*0aae*/ 	.byte	0xff
	.zero		1


	//   ....[157]....
        /*0ab0*/ 	.word	0x00008630
        /*0ab4*/ 	.word	0x00000004
        /*0ab8*/ 	.word	0x000001d8
        /*0abc*/ 	.short	0x010a
        /*0abe*/ 	.byte	0xff
	.zero		1


	//   ....[158]....
        /*0ac0*/ 	.word	0x00008690
        /*0ac4*/ 	.word	0x00000004
        /*0ac8*/ 	.word	0x000001d0
        /*0acc*/ 	.short	0x010a
        /*0ace*/ 	.byte	0xff
	.zero		1


	//   ....[159]....
        /*0ad0*/ 	.word	0x000086f0
        /*0ad4*/ 	.word	0x00000002
        /*0ad8*/ 	.word	0x000001d0
        /*0adc*/ 	.short	0x010a
        /*0ade*/ 	.byte	0xff
	.zero		1


	//   ....[160]....
        /*0ae0*/ 	.word	0x00008750
        /*0ae4*/ 	.word	0x00000004
        /*0ae8*/ 	.word	0x000001f0
        /*0aec*/ 	.short	0x010a
        /*0aee*/ 	.byte	0xff
	.zero		1


	//   ....[161]....
        /*0af0*/ 	.word	0x000087b0
        /*0af4*/ 	.word	0x00000002
        /*0af8*/ 	.word	0x00000000
        /*0afc*/ 	.short	0x010a
        /*0afe*/ 	.byte	0xff
	.zero		1


	//   ....[162]....
        /*0b00*/ 	.word	0x00008810
        /*0b04*/ 	.word	0x00000002
        /*0b08*/ 	.word	0x00000000
        /*0b0c*/ 	.short	0x010a
        /*0b0e*/ 	.byte	0xff
	.zero		1


	//   ....[163]....
        /*0b10*/ 	.word	0x00008870
        /*0b14*/ 	.word	0x00000002
        /*0b18*/ 	.word	0x00000000
        /*0b1c*/ 	.short	0x010a
        /*0b1e*/ 	.byte	0xff
	.zero		1


	//   ....[164]....
        /*0b20*/ 	.word	0x000088d0
        /*0b24*/ 	.word	0x00000000
        /*0b28*/ 	.word	0x000001d0
        /*0b2c*/ 	.short	0x010a
        /*0b2e*/ 	.byte	0xff
	.zero		1


	//   ....[165]....
        /*0b30*/ 	.word	0x00008930
        /*0b34*/ 	.word	0x00000000
        /*0b38*/ 	.word	0x000001c8
        /*0b3c*/ 	.short	0x010a
        /*0b3e*/ 	.byte	0xff
	.zero		1


	//   ....[166]....
        /*0b40*/ 	.word	0x00008990
        /*0b44*/ 	.word	0x00000000
        /*0b48*/ 	.word	0x000001b8
        /*0b4c*/ 	.short	0x010a
        /*0b4e*/ 	.byte	0xff
	.zero		1


	//   ....[167]....
        /*0b50*/ 	.word	0x000089f0
        /*0b54*/ 	.word	0x00000000
        /*0b58*/ 	.word	0x000001d0
        /*0b5c*/ 	.short	0x010a
        /*0b5e*/ 	.byte	0xff
	.zero		1


	//   ....[168]....
        /*0b60*/ 	.word	0x00008a50
        /*0b64*/ 	.word	0x00000003
        /*0b68*/ 	.word	0x000001b0
        /*0b6c*/ 	.short	0x010a
        /*0b6e*/ 	.byte	0xff
	.zero		1


	//   ....[169]....
        /*0b70*/ 	.word	0x00008aa0
        /*0b74*/ 	.word	0x00000016
        /*0b78*/ 	.word	0x000001e0
        /*0b7c*/ 	.short	0x010a
        /*0b7e*/ 	.byte	0xff
	.zero		1


	//----- nvinfo : EIATTR_NUM_MBARRIERS
	.align		4
.L_47:
        /*0b80*/ 	.byte	0x03, 0x38
        /*0b82*/ 	.short	0x0040


	//----- nvinfo : EIATTR_EXIT_INSTR_OFFSETS
	.align		4
        /*0b84*/ 	.byte	0x04, 0x1c
        /*0b86*/ 	.short	(.L_49 - .L_48)


	//   ....[0]....
.L_48:
        /*0b88*/ 	.word	0x00003cf0


	//   ....[1]....
        /*0b8c*/ 	.word	0x00003fa0


	//   ....[2]....
        /*0b90*/ 	.word	0x00004000


	//   ....[3]....
        /*0b94*/ 	.word	0x00004d60


	//   ....[4]....
        /*0b98*/ 	.word	0x00005b80


	//   ....[5]....
        /*0b9c*/ 	.word	0x00005bc0


	//   ....[6]....
        /*0ba0*/ 	.word	0x00007b30


	//----- nvinfo : EIATTR_MAX_THREADS
	.align		4
.L_49:
        /*0ba4*/ 	.byte	0x04, 0x05
        /*0ba6*/ 	.short	(.L_51 - .L_50)
.L_50:
        /*0ba8*/ 	.word	0x00000100
        /*0bac*/ 	.word	0x00000001
        /*0bb0*/ 	.word	0x00000001


	//----- nvinfo : EIATTR_CRS_STACK_SIZE
	.align		4
.L_51:
        /*0bb4*/ 	.byte	0x04, 0x1e
        /*0bb6*/ 	.short	(.L_53 - .L_52)
.L_52:
        /*0bb8*/ 	.word	0x00000000


	//----- nvinfo : EIATTR_CBANK_PARAM_SIZE
	.align		4
.L_53:
        /*0bbc*/ 	.byte	0x03, 0x19
        /*0bbe*/ 	.short	0x0900


	//----- nvinfo : EIATTR_PARAM_CBANK
	.align		4
        /*0bc0*/ 	.byte	0x04, 0x0a
        /*0bc2*/ 	.short	(.L_55 - .L_54)
	.align		4
.L_54:
        /*0bc4*/ 	.word	index@(.nv.constant0._ZN7cutlass13device_kernelINS_4conv6kernel13ConvUniversalINS1_16ConvProblemShapeILNS1_8OperatorE1ELi3EEENS1_10collective14CollectiveConvINS1_47MainloopSm100TmaUmmaWarpSpecializedImplicitGemmILS5_1ELi27ELi3ELi1ELi2EN4cute5tupleIJNSA_1CILi2EEENSC_ILi1EEESE_EEEEENSB_IJNSC_ILi64EEESH_NSB_IJSH_EEEEEENS_12float_e4m3_tESK_NSA_8TiledMMAINSA_8MMA_AtomIJNSA_10MMA_TraitsINSA_19SM100_MMA_F8F6F4_SSEJSK_SK_fSH_SH_NSA_17integral_constantINSA_4UMMA5MajorELSR_0EEENSP_ISR_LSR_1EEENSP_INSQ_7ScaleInELSU_0EEESV_EEEEEENSA_6LayoutINSB_IJSE_SE_SE_EEENSB_IJNSC_ILi0EEES10_S10_EEEEENSB_IJNSA_10UnderscoreES13_S13_EEEEENS7_6detail27Sm100ImplicitGemmTileTraitsINSA_20SM90_TMA_LOAD_IM2COLENSA_14ComposedLayoutINSA_7SwizzleILi2ELi4ELi3EEENSA_18smem_ptr_flag_bitsILi8EEENSY_INSB_IJNSC_ILi8EEESH_EEENSB_IJSH_SE_EEEEEEEvEENS17_INSA_23SM90_TMA_LOAD_MULTICASTENS19_IS1B_S1D_NSY_INSB_IJSH_S1E_EEENSB_IJSE_SH_EEEEEEEvEEEENS_8epilogue10collective18CollectiveEpilogueINS1R_23Sm100TmaWarpSpecializedILi1ELi1ELi32ELb0ELb0EEEJSJ_NSB_IJNSY_ISH_SE_EES1W_EEESK_NSB_IJNSB_IJllllEEESE_S10_EEESK_S1Z_NS1R_6fusion15FusionCallbacksIS1V_NS20_17LinearCombinationISK_fSK_fLNS_15FloatRoundStyleE2EEESJ_S1X_JEEENSA_5SM1004TMEM4LOAD26SM100_TMEM_LOAD_16dp32b32xES18_S1I_NSA_39AutoVectorizingCopyWithAssumedAlignmentILi128EEENSA_21SM90_TMA_STORE_IM2COLES1I_S2B_S2B_EEEvvEEEEvNT_6ParamsE)
        /*0bc8*/ 	.short	0x0380
        /*0bca*/ 	.short	0x0900


	//----- nvinfo : EIATTR_SW_WAR
	.align		4
.L_55:
        /*0bcc*/ 	.byte	0x04, 0x36
        /*0bce*/ 	.short	(.L_57 - .L_56)
.L_56:
        /*0bd0*/ 	.word	0x00000008
.L_57:


//--------------------- .nv.callgraph             --------------------------
	.section	.nv.callgraph,"",@"SHT_CUDA_CALLGRAPH"
	.align	4
	.sectionentsize	8
	.align		4
        /*0000*/ 	.word	0x00000000
	.align		4
        /*0004*/ 	.word	0xffffffff
	.align		4
        /*0008*/ 	.word	index@(_ZN7cutlass13device_kernelINS_4conv6kernel13ConvUniversalINS1_16ConvProblemShapeILNS1_8OperatorE1ELi3EEENS1_10collective14CollectiveConvINS1_47MainloopSm100TmaUmmaWarpSpecializedImplicitGemmILS5_1ELi27ELi3ELi1ELi2EN4cute5tupleIJNSA_1CILi2EEENSC_ILi1EEESE_EEEEENSB_IJNSC_ILi64EEESH_NSB_IJSH_EEEEEENS_12float_e4m3_tESK_NSA_8TiledMMAINSA_8MMA_AtomIJNSA_10MMA_TraitsINSA_19SM100_MMA_F8F6F4_SSEJSK_SK_fSH_SH_NSA_17integral_constantINSA_4UMMA5MajorELSR_0EEENSP_ISR_LSR_1EEENSP_INSQ_7ScaleInELSU_0EEESV_EEEEEENSA_6LayoutINSB_IJSE_SE_SE_EEENSB_IJNSC_ILi0EEES10_S10_EEEEENSB_IJNSA_10UnderscoreES13_S13_EEEEENS7_6detail27Sm100ImplicitGemmTileTraitsINSA_20SM90_TMA_LOAD_IM2COLENSA_14ComposedLayoutINSA_7SwizzleILi2ELi4ELi3EEENSA_18smem_ptr_flag_bitsILi8EEENSY_INSB_IJNSC_ILi8EEESH_EEENSB_IJSH_SE_EEEEEEEvEENS17_INSA_23SM90_TMA_LOAD_MULTICASTENS19_IS1B_S1D_NSY_INSB_IJSH_S1E_EEENSB_IJSE_SH_EEEEEEEvEEEENS_8epilogue10collective18CollectiveEpilogueINS1R_23Sm100TmaWarpSpecializedILi1ELi1ELi32ELb0ELb0EEEJSJ_NSB_IJNSY_ISH_SE_EES1W_EEESK_NSB_IJNSB_IJllllEEESE_S10_EEESK_S1Z_NS1R_6fusion15FusionCallbacksIS1V_NS20_17LinearCombinationISK_fSK_fLNS_15FloatRoundStyleE2EEESJ_S1X_JEEENSA_5SM1004TMEM4LOAD26SM100_TMEM_LOAD_16dp32b32xES18_S1I_NSA_39AutoVectorizingCopyWithAssumedAlignmentILi128EEENSA_21SM90_TMA_STORE_IM2COLES1I_S2B_S2B_EEEvvEEEEvNT_6ParamsE)
	.align		4
        /*000c*/ 	.word	index@(__assertfail)
	.align		4
        /*0010*/ 	.word	0x00000000
	.align		4
        /*0014*/ 	.word	0xfffffffe
	.align		4
        /*0018*/ 	.word	0x00000000
	.align		4
        /*001c*/ 	.word	0xfffffffd
	.align		4
        /*0020*/ 	.word	0x00000000
	.align		4
        /*0024*/ 	.word	0xfffffffc


//--------------------- .nv.constant4             --------------------------
	.section	.nv.constant4,"a",@progbits
	.align	8
	.align		8
.nv.constant4:
        /*0000*/ 	.dword	__assertfail
	.align		8
        /*0008*/ 	.dword	__unnamed_1
	.align		8
        /*0010*/ 	.dword	__unnamed_2
	.align		8
        /*0018*/ 	.dword	_ZN39_INTERNAL_40191dcc_4_k_cu_b16df15b_33574cuda3std3__45__cpo5beginE
	.align		8
        /*0020*/ 	.dword	_ZN39_INTERNAL_40191dcc_4_k_cu_b16df15b_33574cuda3std3__45__cpo3endE
	.align		8
        /*0028*/ 	.dword	_ZN39_INTERNAL_40191dcc_4_k_cu_b16df15b_33574cuda3std3__45__cpo6cbeginE
	.align		8
        /*0030*/ 	.dword	_ZN39_INTERNAL_40191dcc_4_k_cu_b16df15b_33574cuda3std3__45__cpo4cendE
	.align		8
        /*0038*/ 	.dword	_ZN39_INTERNAL_40191dcc_4_k_cu_b16df15b_33574cuda3std3__441_GLOBAL__N__40191dcc_4_k_cu_b16df15b_33576ignoreE
	.align		8
        /*0040*/ 	.dword	_ZN39_INTERNAL_40191dcc_4_k_cu_b16df15b_33574cuda3std3__419piecewise_constructE
	.align		8
        /*0048*/ 	.dword	_ZN39_INTERNAL_40191dcc_4_k_cu_b16df15b_33574cuda3std3__48in_placeE
	.align		8
        /*0050*/ 	.dword	_ZN39_INTERNAL_40191dcc_4_k_cu_b16df15b_33574cuda3std6ranges3__45__cpo4swapE
	.align		8
        /*0058*/ 	.dword	_ZN39_INTERNAL_40191dcc_4_k_cu_b16df15b_33574cuda3std6ranges3__45__cpo9iter_moveE
	.align		8
        /*0060*/ 	.dword	_ZN39_INTERNAL_40191dcc_4_k_cu_b16df15b_33574cute7productE
	.align		8
        /*0068*/ 	.dword	_ZN39_INTERNAL_40191dcc_4_k_cu_b16df15b_33574cute1_E
	.align		8
        /*0070*/ 	.dword	$str$27
	.align		8
        /*0078*/ 	.dword	$str$28
	.align		8
        /*0080*/ 	.dword	$str$29
	.align		8
        /*0088*/ 	.dword	$str$30


//--------------------- .text._ZN7cutlass13device_kernelINS_4conv6kernel13ConvUniversalINS1_16ConvProblemShapeILNS1_8OperatorE1ELi3EEENS1_10collective14CollectiveConvINS1_47MainloopSm100TmaUmmaWarpSpecializedImplicitGemmILS5_1ELi27ELi3ELi1ELi2EN4cute5tupleIJNSA_1CILi2EEENSC_ILi1EEESE_EEEEENSB_IJNSC_ILi64EEESH_NSB_IJSH_EEEEEENS_12float_e4m3_tESK_NSA_8TiledMMAINSA_8MMA_AtomIJNSA_10MMA_TraitsINSA_19SM100_MMA_F8F6F4_SSEJSK_SK_fSH_SH_NSA_17integral_constantINSA_4UMMA5MajorELSR_0EEENSP_ISR_LSR_1EEENSP_INSQ_7ScaleInELSU_0EEESV_EEEEEENSA_6LayoutINSB_IJSE_SE_SE_EEENSB_IJNSC_ILi0EEES10_S10_EEEEENSB_IJNSA_10UnderscoreES13_S13_EEEEENS7_6detail27Sm100ImplicitGemmTileTraitsINSA_20SM90_TMA_LOAD_IM2COLENSA_14ComposedLayoutINSA_7SwizzleILi2ELi4ELi3EEENSA_18smem_ptr_flag_bitsILi8EEENSY_INSB_IJNSC_ILi8EEESH_EEENSB_IJSH_SE_EEEEEEEvEENS17_INSA_23SM90_TMA_LOAD_MULTICASTENS19_IS1B_S1D_NSY_INSB_IJSH_S1E_EEENSB_IJSE_SH_EEEEEEEvEEEENS_8epilogue10collective18CollectiveEpilogueINS1R_23Sm100TmaWarpSpecializedILi1ELi1ELi32ELb0ELb0EEEJSJ_NSB_IJNSY_ISH_SE_EES1W_EEESK_NSB_IJNSB_IJllllEEESE_S10_EEESK_S1Z_NS1R_6fusion15FusionCallbacksIS1V_NS20_17LinearCombinationISK_fSK_fLNS_15FloatRoundStyleE2EEESJ_S1X_JEEENSA_5SM1004TMEM4LOAD26SM100_TMEM_LOAD_16dp32b32xES18_S1I_NSA_39AutoVectorizingCopyWithAssumedAlignmentILi128EEENSA_21SM90_TMA_STORE_IM2COLES1I_S2B_S2B_EEEvvEEEEvNT_6ParamsE --------------------------
	.section	.text._ZN7cutlass13device_kernelINS_4conv6kernel13ConvUniversalINS1_16ConvProblemShapeILNS1_8OperatorE1ELi3EEENS1_10collective14CollectiveConvINS1_47MainloopSm100TmaUmmaWarpSpecializedImplicitGemmILS5_1ELi27ELi3ELi1ELi2EN4cute5tupleIJNSA_1CILi2EEENSC_ILi1EEESE_EEEEENSB_IJNSC_ILi64EEESH_NSB_IJSH_EEEEEENS_12float_e4m3_tESK_NSA_8TiledMMAINSA_8MMA_AtomIJNSA_10MMA_TraitsINSA_19SM100_MMA_F8F6F4_SSEJSK_SK_fSH_SH_NSA_17integral_constantINSA_4UMMA5MajorELSR_0EEENSP_ISR_LSR_1EEENSP_INSQ_7ScaleInELSU_0EEESV_EEEEEENSA_6LayoutINSB_IJSE_SE_SE_EEENSB_IJNSC_ILi0EEES10_S10_EEEEENSB_IJNSA_10UnderscoreES13_S13_EEEEENS7_6detail27Sm100ImplicitGemmTileTraitsINSA_20SM90_TMA_LOAD_IM2COLENSA_14ComposedLayoutINSA_7SwizzleILi2ELi4ELi3EEENSA_18smem_ptr_flag_bitsILi8EEENSY_INSB_IJNSC_ILi8EEESH_EEENSB_IJSH_SE_EEEEEEEvEENS17_INSA_23SM90_TMA_LOAD_MULTICASTENS19_IS1B_S1D_NSY_INSB_IJSH_S1E_EEENSB_IJSE_SH_EEEEEEEvEEEENS_8epilogue10collective18CollectiveEpilogueINS1R_23Sm100TmaWarpSpecializedILi1ELi1ELi32ELb0ELb0EEEJSJ_NSB_IJNSY_ISH_SE_EES1W_EEESK_NSB_IJNSB_IJllllEEESE_S10_EEESK_S1Z_NS1R_6fusion15FusionCallbacksIS1V_NS20_17LinearCombinationISK_fSK_fLNS_15FloatRoundStyleE2EEESJ_S1X_JEEENSA_5SM1004TMEM4LOAD26SM100_TMEM_LOAD_16dp32b32xES18_S1I_NSA_39AutoVectorizingCopyWithAssumedAlignmentILi128EEENSA_21SM90_TMA_STORE_IM2COLES1I_S2B_S2B_EEEvvEEEEvNT_6ParamsE,"ax",@progbits
	.align	128
.text._ZN7cutlass13device_kernelINS_4conv6kernel13ConvUniversalINS1_16ConvProblemShapeILNS1_8OperatorE1ELi3EEENS1_10collective14CollectiveConvINS1_47MainloopSm100TmaUmmaWarpSpecializedImplicitGemmILS5_1ELi27ELi3ELi1ELi2EN4cute5tupleIJNSA_1CILi2EEENSC_ILi1EEESE_EEEEENSB_IJNSC_ILi64EEESH_NSB_IJSH_EEEEEENS_12float_e4m3_tESK_NSA_8TiledMMAINSA_8MMA_AtomIJNSA_10MMA_TraitsINSA_19SM100_MMA_F8F6F4_SSEJSK_SK_fSH_SH_NSA_17integral_constantINSA_4UMMA5MajorELSR_0EEENSP_ISR_LSR_1EEENSP_INSQ_7ScaleInELSU_0EEESV_EEEEEENSA_6LayoutINSB_IJSE_SE_SE_EEENSB_IJNSC_ILi0EEES10_S10_EEEEENSB_IJNSA_10UnderscoreES13_S13_EEEEENS7_6detail27Sm100ImplicitGemmTileTraitsINSA_20SM90_TMA_LOAD_IM2COLENSA_14ComposedLayoutINSA_7SwizzleILi2ELi4ELi3EEENSA_18smem_ptr_flag_bitsILi8EEENSY_INSB_IJNSC_ILi8EEESH_EEENSB_IJSH_SE_EEEEEEEvEENS17_INSA_23SM90_TMA_LOAD_MULTICASTENS19_IS1B_S1D_NSY_INSB_IJSH_S1E_EEENSB_IJSE_SH_EEEEEEEvEEEENS_8epilogue10collective18CollectiveEpilogueINS1R_23Sm100TmaWarpSpecializedILi1ELi1ELi32ELb0ELb0EEEJSJ_NSB_IJNSY_ISH_SE_EES1W_EEESK_NSB_IJNSB_IJllllEEESE_S10_EEESK_S1Z_NS1R_6fusion15FusionCallbacksIS1V_NS20_17LinearCombinationISK_fSK_fLNS_15FloatRoundStyleE2EEESJ_S1X_JEEENSA_5SM1004TMEM4LOAD26SM100_TMEM_LOAD_16dp32b32xES18_S1I_NSA_39AutoVectorizingCopyWithAssumedAlignmentILi128EEENSA_21SM90_TMA_STORE_IM2COLES1I_S2B_S2B_EEEvvEEEEvNT_6ParamsE:
        .type           _ZN7cutlass13device_kernelINS_4conv6kernel13ConvUniversalINS1_16ConvProblemShapeILNS1_8OperatorE1ELi3EEENS1_10collective14CollectiveConvINS1_47MainloopSm100TmaUmmaWarpSpecializedImplicitGemmILS5_1ELi27ELi3ELi1ELi2EN4cute5tupleIJNSA_1CILi2EEENSC_ILi1EEESE_EEEEENSB_IJNSC_ILi64EEESH_NSB_IJSH_EEEEEENS_12float_e4m3_tESK_NSA_8TiledMMAINSA_8MMA_AtomIJNSA_10MMA_TraitsINSA_19SM100_MMA_F8F6F4_SSEJSK_SK_fSH_SH_NSA_17integral_constantINSA_4UMMA5MajorELSR_0EEENSP_ISR_LSR_1EEENSP_INSQ_7ScaleInELSU_0EEESV_EEEEEENSA_6LayoutINSB_IJSE_SE_SE_EEENSB_IJNSC_ILi0EEES10_S10_EEEEENSB_IJNSA_10UnderscoreES13_S13_EEEEENS7_6detail27Sm100ImplicitGemmTileTraitsINSA_20SM90_TMA_LOAD_IM2COLENSA_14ComposedLayoutINSA_7SwizzleILi2ELi4ELi3EEENSA_18smem_ptr_flag_bitsILi8EEENSY_INSB_IJNSC_ILi8EEESH_EEENSB_IJSH_SE_EEEEEEEvEENS17_INSA_23SM90_TMA_LOAD_MULTICASTENS19_IS1B_S1D_NSY_INSB_IJSH_S1E_EEENSB_IJSE_SH_EEEEEEEvEEEENS_8epilogue10collective18CollectiveEpilogueINS1R_23Sm100TmaWarpSpecializedILi1ELi1ELi32ELb0ELb0EEEJSJ_NSB_IJNSY_ISH_SE_EES1W_EEESK_NSB_IJNSB_IJllllEEESE_S10_EEESK_S1Z_NS1R_6fusion15FusionCallbacksIS1V_NS20_17LinearCombinationISK_fSK_fLNS_15FloatRoundStyleE2EEESJ_S1X_JEEENSA_5SM1004TMEM4LOAD26SM100_TMEM_LOAD_16dp32b32xES18_S1I_NSA_39AutoVectorizingCopyWithAssumedAlignmentILi128EEENSA_21SM90_TMA_STORE_IM2COLES1I_S2B_S2B_EEEvvEEEEvNT_6ParamsE,@function
        .size           _ZN7cutlass13device_kernelINS_4conv6kernel13ConvUniversalINS1_16ConvProblemShapeILNS1_8OperatorE1ELi3EEENS1_10collective14CollectiveConvINS1_47MainloopSm100TmaUmmaWarpSpecializedImplicitGemmILS5_1ELi27ELi3ELi1ELi2EN4cute5tupleIJNSA_1CILi2EEENSC_ILi1EEESE_EEEEENSB_IJNSC_ILi64EEESH_NSB_IJSH_EEEEEENS_12float_e4m3_tESK_NSA_8TiledMMAINSA_8MMA_AtomIJNSA_10MMA_TraitsINSA_19SM100_MMA_F8F6F4_SSEJSK_SK_fSH_SH_NSA_17integral_constantINSA_4UMMA5MajorELSR_0EEENSP_ISR_LSR_1EEENSP_INSQ_7ScaleInELSU_0EEESV_EEEEEENSA_6LayoutINSB_IJSE_SE_SE_EEENSB_IJNSC_ILi0EEES10_S10_EEEEENSB_IJNSA_10UnderscoreES13_S13_EEEEENS7_6detail27Sm100ImplicitGemmTileTraitsINSA_20SM90_TMA_LOAD_IM2COLENSA_14ComposedLayoutINSA_7SwizzleILi2ELi4ELi3EEENSA_18smem_ptr_flag_bitsILi8EEENSY_INSB_IJNSC_ILi8EEESH_EEENSB_IJSH_SE_EEEEEEEvEENS17_INSA_23SM90_TMA_LOAD_MULTICASTENS19_IS1B_S1D_NSY_INSB_IJSH_S1E_EEENSB_IJSE_SH_EEEEEEEvEEEENS_8epilogue10collective18CollectiveEpilogueINS1R_23Sm100TmaWarpSpecializedILi1ELi1ELi32ELb0ELb0EEEJSJ_NSB_IJNSY_ISH_SE_EES1W_EEESK_NSB_IJNSB_IJllllEEESE_S10_EEESK_S1Z_NS1R_6fusion15FusionCallbacksIS1V_NS20_17LinearCombinationISK_fSK_fLNS_15FloatRoundStyleE2EEESJ_S1X_JEEENSA_5SM1004TMEM4LOAD26SM100_TMEM_LOAD_16dp32b32xES18_S1I_NSA_39AutoVectorizingCopyWithAssumedAlignmentILi128EEENSA_21SM90_TMA_STORE_IM2COLES1I_S2B_S2B_EEEvvEEEEvNT_6ParamsE,(.L_x_195 - _ZN7cutlass13device_kernelINS_4conv6kernel13ConvUniversalINS1_16ConvProblemShapeILNS1_8OperatorE1ELi3EEENS1_10collective14CollectiveConvINS1_47MainloopSm100TmaUmmaWarpSpecializedImplicitGemmILS5_1ELi27ELi3ELi1ELi2EN4cute5tupleIJNSA_1CILi2EEENSC_ILi1EEESE_EEEEENSB_IJNSC_ILi64EEESH_NSB_IJSH_EEEEEENS_12float_e4m3_tESK_NSA_8TiledMMAINSA_8MMA_AtomIJNSA_10MMA_TraitsINSA_19SM100_MMA_F8F6F4_SSEJSK_SK_fSH_SH_NSA_17integral_constantINSA_4UMMA5MajorELSR_0EEENSP_ISR_LSR_1EEENSP_INSQ_7ScaleInELSU_0EEESV_EEEEEENSA_6LayoutINSB_IJSE_SE_SE_EEENSB_IJNSC_ILi0EEES10_S10_EEEEENSB_IJNSA_10UnderscoreES13_S13_EEEEENS7_6detail27Sm100ImplicitGemmTileTraitsINSA_20SM90_TMA_LOAD_IM2COLENSA_14ComposedLayoutINSA_7SwizzleILi2ELi4ELi3EEENSA_18smem_ptr_flag_bitsILi8EEENSY_INSB_IJNSC_ILi8EEESH_EEENSB_IJSH_SE_EEEEEEEvEENS17_INSA_23SM90_TMA_LOAD_MULTICASTENS19_IS1B_S1D_NSY_INSB_IJSH_S1E_EEENSB_IJSE_SH_EEEEEEEvEEEENS_8epilogue10collective18CollectiveEpilogueINS1R_23Sm100TmaWarpSpecializedILi1ELi1ELi32ELb0ELb0EEEJSJ_NSB_IJNSY_ISH_SE_EES1W_EEESK_NSB_IJNSB_IJllllEEESE_S10_EEESK_S1Z_NS1R_6fusion15FusionCallbacksIS1V_NS20_17LinearCombinationISK_fSK_fLNS_15FloatRoundStyleE2EEESJ_S1X_JEEENSA_5SM1004TMEM4LOAD26SM100_TMEM_LOAD_16dp32b32xES18_S1I_NSA_39AutoVectorizingCopyWithAssumedAlignmentILi128EEENSA_21SM90_TMA_STORE_IM2COLES1I_S2B_S2B_EEEvvEEEEvNT_6ParamsE)
        .other          _ZN7cutlass13device_kernelINS_4conv6kernel13ConvUniversalINS1_16ConvProblemShapeILNS1_8OperatorE1ELi3EEENS1_10collective14CollectiveConvINS1_47MainloopSm100TmaUmmaWarpSpecializedImplicitGemmILS5_1ELi27ELi3ELi1ELi2EN4cute5tupleIJNSA_1CILi2EEENSC_ILi1EEESE_EEEEENSB_IJNSC_ILi64EEESH_NSB_IJSH_EEEEEENS_12float_e4m3_tESK_NSA_8TiledMMAINSA_8MMA_AtomIJNSA_10MMA_TraitsINSA_19SM100_MMA_F8F6F4_SSEJSK_SK_fSH_SH_NSA_17integral_constantINSA_4UMMA5MajorELSR_0EEENSP_ISR_LSR_1EEENSP_INSQ_7ScaleInELSU_0EEESV_EEEEEENSA_6LayoutINSB_IJSE_SE_SE_EEENSB_IJNSC_ILi0EEES10_S10_EEEEENSB_IJNSA_10UnderscoreES13_S13_EEEEENS7_6detail27Sm100ImplicitGemmTileTraitsINSA_20SM90_TMA_LOAD_IM2COLENSA_14ComposedLayoutINSA_7SwizzleILi2ELi4ELi3EEENSA_18smem_ptr_flag_bitsILi8EEENSY_INSB_IJNSC_ILi8EEESH_EEENSB_IJSH_SE_EEEEEEEvEENS17_INSA_23SM90_TMA_LOAD_MULTICASTENS19_IS1B_S1D_NSY_INSB_IJSH_S1E_EEENSB_IJSE_SH_EEEEEEEvEEEENS_8epilogue10collective18CollectiveEpilogueINS1R_23Sm100TmaWarpSpecializedILi1ELi1ELi32ELb0ELb0EEEJSJ_NSB_IJNSY_ISH_SE_EES1W_EEESK_NSB_IJNSB_IJllllEEESE_S10_EEESK_S1Z_NS1R_6fusion15FusionCallbacksIS1V_NS20_17LinearCombinationISK_fSK_fLNS_15FloatRoundStyleE2EEESJ_S1X_JEEENSA_5SM1004TMEM4LOAD26SM100_TMEM_LOAD_16dp32b32xES18_S1I_NSA_39AutoVectorizingCopyWithAssumedAlignmentILi128EEENSA_21SM90_TMA_STORE_IM2COLES1I_S2B_S2B_EEEvvEEEEvNT_6ParamsE,@"STO_CUDA_ENTRY STV_DEFAULT"
_ZN7cutlass13device_kernelINS_4conv6kernel13ConvUniversalINS1_16ConvProblemShapeILNS1_8OperatorE1ELi3EEENS1_10collective14CollectiveConvINS1_47MainloopSm100TmaUmmaWarpSpecializedImplicitGemmILS5_1ELi27ELi3ELi1ELi2EN4cute5tupleIJNSA_1CILi2EEENSC_ILi1EEESE_EEEEENSB_IJNSC_ILi64EEESH_NSB_IJSH_EEEEEENS_12float_e4m3_tESK_NSA_8TiledMMAINSA_8MMA_AtomIJNSA_10MMA_TraitsINSA_19SM100_MMA_F8F6F4_SSEJSK_SK_fSH_SH_NSA_17integral_constantINSA_4UMMA5MajorELSR_0EEENSP_ISR_LSR_1EEENSP_INSQ_7ScaleInELSU_0EEESV_EEEEEENSA_6LayoutINSB_IJSE_SE_SE_EEENSB_IJNSC_ILi0EEES10_S10_EEEEENSB_IJNSA_10UnderscoreES13_S13_EEEEENS7_6detail27Sm100ImplicitGemmTileTraitsINSA_20SM90_TMA_LOAD_IM2COLENSA_14ComposedLayoutINSA_7SwizzleILi2ELi4ELi3EEENSA_18smem_ptr_flag_bitsILi8EEENSY_INSB_IJNSC_ILi8EEESH_EEENSB_IJSH_SE_EEEEEEEvEENS17_INSA_23SM90_TMA_LOAD_MULTICASTENS19_IS1B_S1D_NSY_INSB_IJSH_S1E_EEENSB_IJSE_SH_EEEEEEEvEEEENS_8epilogue10collective18CollectiveEpilogueINS1R_23Sm100TmaWarpSpecializedILi1ELi1ELi32ELb0ELb0EEEJSJ_NSB_IJNSY_ISH_SE_EES1W_EEESK_NSB_IJNSB_IJllllEEESE_S10_EEESK_S1Z_NS1R_6fusion15FusionCallbacksIS1V_NS20_17LinearCombinationISK_fSK_fLNS_15FloatRoundStyleE2EEESJ_S1X_JEEENSA_5SM1004TMEM4LOAD26SM100_TMEM_LOAD_16dp32b32xES18_S1I_NSA_39AutoVectorizingCopyWithAssumedAlignmentILi128EEENSA_21SM90_TMA_STORE_IM2COLES1I_S2B_S2B_EEEvvEEEEvNT_6ParamsE:
[----:B------:R-:W1:Y:S01]  /*0000*/  LDC R1, c[0x0][0x37c] ;  /* 0x0000df00ff017b82 */ /* 0x000e620000000800 */
[----:B------:R-:W2:Y:S01]  /*0010*/  S2R R78, SR_TID.X ;  /* 0x00000000004e7919 */ /* 0x000ea20000002100 */
[----:B------:R-:W3:Y:S01]  /*0020*/  LDCU.64 UR8, c[0x0][0x990] ;  /* 0x00013200ff0877ac */ /* 0x000ee20008000a00 */
[----:B-1----:R-:W-:Y:S01]  /*0030*/  VIADD R1, R1, 0xfffffff8 ;  /* 0xfffffff801017836 */ /* 0x002fe20000000000 */
[----:B------:R-:W-:Y:S02]  /*0040*/  PRMT R84, RZ, 0x7610, R84 ;  /* 0x00007610ff547816 */ /* 0x000fe40000000054 */
[----:B------:R-:W-:Y:S01]  /*0050*/  ELECT P3, URZ, PT ;  /* 0x0000000000ff782f */ /* 0x000fe20003860000 */
[----:B---3--:R-:W-:-:S04]  /*0060*/  UISETP.NE.U32.AND UP0, UPT, UR8, URZ, UPT ;  /* 0x000000ff0800728c */ /* 0x008fc8000bf05070 */
[----:B------:R-:W-:Y:S01]  /*0070*/  UISETP.NE.AND.EX UP0, UPT, UR9, URZ, UPT, UP0 ;  /* 0x000000ff0900728c */ /* 0x000fe2000bf05300 */
[----:B--2---:R-:W-:-:S05]  /*0080*/  SHF.R.U32.HI R85, RZ, 0x5, R78 ;  /* 0x00000005ff557819 */ /* 0x004fca000001164e */
[----:B------:R-:W1:Y:S02]  /*0090*/  SHFL.IDX PT, R0, R85, RZ, 0x1f ;  /* 0x00001fff55007589 */ /* 0x000e6400000e0000 */
[----:B-1----:R-:W-:Y:S01]  /*00a0*/  R2UR UR18, R0 ;  /* 0x00000000001272ca */ /* 0x002fe200000e0000 */
[----:B------:R-:W-:-:S14]  /*00b0*/  BRA.U UP0, `(.L_x_0) ;  /* 0x0000000100307547 */ /* 0x000fdc000b800000 */
[----:B------:R-:W1:Y:S02]  /*00c0*/  LDCU.64 UR4, c[0x0][0x988] ;  /* 0x00013100ff0477ac */ /* 0x000e640008000a00 */
[----:B-1----:R-:W-:-:S04]  /*00d0*/  UISETP.NE.U32.AND UP0, UPT, UR4, URZ, UPT ;  /* 0x000000ff0400728c */ /* 0x002fc8000bf05070 */
[----:B------:R-:W-:-:S09]  /*00e0*/  UISETP.NE.AND.EX UP0, UPT, UR5, URZ, UPT, UP0 ;  /* 0x000000ff0500728c */ /* 0x000fd2000bf05300 */
[----:B------:R-:W-:Y:S05]  /*00f0*/  BRA.U !UP0, `(.L_x_1) ;  /* 0x0000000108147547 */ /* 0x000fea000b800000 */
[----:B------:R-:W1:Y:S01]  /*0100*/  LDC.64 R2, c[0x0][0x988] ;  /* 0x00026200ff027b82 */ /* 0x000e620000000a00 */
[----:B------:R-:W1:Y:S02]  /*0110*/  LDCU.64 UR4, c[0x0][0x358] ;  /* 0x00006b00ff0477ac */ /* 0x000e640008000a00 */
[----:B-1----:R1:W5:Y:S01]  /*0120*/  LDG.E R39, desc[UR4][R2.64] ;  /* 0x0000000402277981 */ /* 0x002362000c1e1900 */
[----:B------:R-:W-:Y:S01]  /*0130*/  HFMA2 R84, -RZ, RZ, 0, 5.9604644775390625e-08 ;  /* 0x00000001ff547431 */ /* 0x000fe200000001ff */
[----:B------:R-:W-:Y:S05]  /*0140*/  BRA `(.L_x_0) ;  /* 0x00000000000c7947 */ /* 0x000fea0003800000 */
.L_x_1:
[----:B------:R-:W1:Y:S01]  /*0150*/  LDCU UR4, c[0x0][0x980] ;  /* 0x00013000ff0477ac */ /* 0x000e620008000800 */
[----:B------:R-:W-:Y:S01]  /*0160*/  HFMA2 R84, -RZ, RZ, 0, 5.9604644775390625e-08 ;  /* 0x00000001ff547431 */ /* 0x000fe200000001ff */
[----:B-1----:R-:W-:-:S07]  /*0170*/  MOV R39, UR4 ;  /* 0x0000000400277c02 */ /* 0x002fce0008000f00 */
.L_x_0:
[----:B------:R-:W2:Y:S02]  /*0180*/  LDCU.64 UR4, c[0x0][0x9b0] ;  /* 0x00013600ff0477ac */ /* 0x000ea40008000a00 */
[----:B--2---:R-:W-:-:S04]  /*0190*/  UISETP.NE.U32.AND UP0, UPT, UR4, URZ, UPT ;  /* 0x000000ff0400728c */ /* 0x004fc8000bf05070 */
[----:B------:R-:W-:-:S09]  /*01a0*/  UISETP.NE.AND.EX UP0, UPT, UR5, URZ, UPT, UP0 ;  /* 0x000000ff0500728c */ /* 0x000fd2000bf05300 */
[----:B------:R-:W-:Y:S05]  /*01b0*/  BRA.U UP0, `(.L_x_2) ;  /* 0x0000000100287547 */ /* 0x000fea000b800000 */
[----:B------:R-:W2:Y:S02]  /*01c0*/  LDCU.64 UR4, c[0x0][0x9a8] ;  /* 0x00013500ff0477ac */ /* 0x000ea40008000a00 */
[----:B--2---:R-:W-:-:S04]  /*01d0*/  UISETP.NE.U32.AND UP0, UPT, UR4, URZ, UPT ;  /* 0x000000ff0400728c */ /* 0x004fc8000bf05070 */
[----:B------:R-:W-:-:S09]  /*01e0*/  UISETP.NE.AND.EX UP0, UPT, UR5, URZ, UPT, UP0 ;  /* 0x000000ff0500728c */ /* 0x000fd2000bf05300 */
[----:B------:R-:W-:Y:S05]  /*01f0*/  BRA.U !UP0, `(.L_x_3) ;  /* 0x0000000108107547 */ /* 0x000fea000b800000 */
[----:B-1----:R-:W1:Y:S01]  /*0200*/  LDC.64 R2, c[0x0][0x9a8] ;  /* 0x00026a00ff027b82 */ /* 0x002e620000000a00 */
[----:B------:R-:W1:Y:S02]  /*0210*/  LDCU.64 UR4, c[0x0][0x358] ;  /* 0x00006b00ff0477ac */ /* 0x000e640008000a00 */
[----:B-1----:R2:W5:Y:S01]  /*0220*/  LDG.E R38, desc[UR4][R2.64] ;  /* 0x0000000402267981 */ /* 0x002562000c1e1900 */
[----:B------:R-:W-:Y:S05]  /*0230*/  BRA `(.L_x_2) ;  /* 0x0000000000087947 */ /* 0x000fea0003800000 */
.L_x_3:
[----:B------:R-:W2:Y:S02]  /*0240*/  LDCU UR4, c[0x0][0x9a0] ;  /* 0x00013400ff0477ac */ /* 0x000ea40008000800 */
[----:B--2---:R-:W-:Y:S02]  /*0250*/  MOV R38, UR4 ;  /* 0x0000000400267c02 */ /* 0x004fe40008000f00 */
.L_x_2:
[----:B------:R-:W-:Y:S01]  /*0260*/  IMAD.U32 R0, RZ, RZ, UR18 ;  /* 0x00000012ff007e24 */ /* 0x000fe2000f8e00ff */
[----:B------:R-:W-:Y:S04]  /*0270*/  BSSY.RECONVERGENT B0, `(.L_x_4) ;  /* 0x000000c000007945 */ /* 0x000fe80003800200 */
[C---:B------:R-:W-:Y:S02]  /*0280*/  ISETP.NE.OR P1, PT, R0.reuse, 0x1, !P3 ;  /* 0x000000010000780c */ /* 0x040fe40005f25670 */
[----:B------:R-:W-:-:S11]  /*0290*/  ISETP.NE.OR P0, PT, R0, 0x3, !P3 ;  /* 0x000000030000780c */ /* 0x000fd60005f05670 */
[----:B------:R-:W-:Y:S05]  /*02a0*/  @P1 BRA `(.L_x_5) ;  /* 0x0000000000201947 */ /* 0x000fea0003800000 */
[----:B------:R-:W3:Y:S02]  /*02b0*/  LDCU.64 UR4, c[0x0][0x348] ;  /* 0x00006900ff0477ac */ /* 0x000ee40008000a00 */
[----:B---3--:R-:W-:Y:S02]  /*02c0*/  UIADD3 UR6, UP1, UPT, UR4, 0x80, URZ ;  /* 0x0000008004067890 */ /* 0x008fe4000ff3e0ff */
[----:B------:R-:W-:Y:S02]  /*02d0*/  UIADD3 UR4, UP0, UPT, UR4, 0x200, URZ ;  /* 0x0000020004047890 */ /* 0x000fe4000ff1e0ff */
[----:B------:R-:W-:Y:S02]  /*02e0*/  UIADD3.X UR7, UPT, UPT, URZ, UR5, URZ, UP1, !UPT ;  /* 0x00000005ff077290 */ /* 0x000fe40008ffe4ff */
[----:B------:R-:W-:-:S07]  /*02f0*/  UIADD3.X UR5, UPT, UPT, URZ, UR5, URZ, UP0, !UPT ;  /* 0x00000005ff057290 */ /* 0x000fce00087fe4ff */
[----:B------:R3:W-:Y:S02]  /*0300*/  UTMACCTL.PF [UR6] ;  /* 0x00000000060079b9 */ /* 0x0007e40008040000 */
[----:B------:R3:W-:Y:S02]  /*0310*/  UTMACCTL.PF [UR4] ;  /* 0x00000000040079b9 */ /* 0x0007e40008040000 */
[----:B---3--:R-:W-:Y:S01]  /*0320*/  NOP ;  /* 0x0000000000007918 */ /* 0x008fe20000000000 */
.L_x_5:
[----:B------:R-:W-:Y:S05]  /*0330*/  BSYNC.RECONVERGENT B0 ;  /* 0x0000000000007941 */ /* 0x000fea0003800200 */
.L_x_4:
[----:B------:R-:W-:Y:S04]  /*0340*/  BSSY.RECONVERGENT B0, `(.L_x_6) ;  /* 0x000000a000007945 */ /* 0x000fe80003800200 */
        /* <DEDUP_REMOVED lines=9> */
.L_x_7:
[----:B------:R-:W-:Y:S05]  /*03e0*/  BSYNC.RECONVERGENT B0 ;  /* 0x0000000000007941 */ /* 0x000fea0003800200 */
.L_x_6:
[----:B------:R-:W3:Y:S01]  /*03f0*/  LDCU.64 UR4, c[0x0][0x988] ;  /* 0x00013100ff0477ac */ /* 0x000ee20008000a00 */
[----:B------:R-:W-:Y:S02]  /*0400*/  UISETP.EQ.U32.AND UP1, UPT, UR8, URZ, UPT ;  /* 0x000000ff0800728c */ /* 0x000fe4000bf22070 */
[----:B------:R-:W-:Y:S02]  /*0410*/  UPLOP3.LUT UP3, UPT, UPT, UPT, UPT, 0x80, 0x8 ;  /* 0x000000000008789c */ /* 0x000fe40003f6f070 */
[----:B---3--:R-:W-:-:S04]  /*0420*/  UISETP.NE.U32.AND UP0, UPT, UR4, URZ, UPT ;  /* 0x000000ff0400728c */ /* 0x008fc8000bf05070 */
[----:B------:R-:W-:-:S04]  /*0430*/  UISETP.NE.AND.EX UP2, UPT, UR5, URZ, UPT, UP0 ;  /* 0x000000ff0500728c */ /* 0x000fc8000bf45300 */
[----:B------:R-:W-:-:S04]  /*0440*/  UISETP.EQ.OR.EX UP4, UPT, UR9, URZ, !UP2, UP1 ;  /* 0x000000ff0900728c */ /* 0x000fc8000d782710 */
[----:B------:R-:W-:-:S06]  /*0450*/  UP2UR UR4, UPR, URZ, 0x10 ;  /* 0x00000010ff047883 */ /* 0x000fcc0008000000 */
[----:B------:R-:W-:Y:S01]  /*0460*/  MOV R88, UR4 ;  /* 0x0000000400587c02 */ /* 0x000fe20008000f00 */
[----:B------:R-:W-:Y:S06]  /*0470*/  BRA.U !UP4, `(.L_x_8) ;  /* 0x000000010c207547 */ /* 0x000fec000b800000 */
[----:B------:R-:W-:Y:S01]  /*0480*/  UISETP.NE.U32.AND UP1, UPT, UR8, URZ, UPT ;  /* 0x000000ff0800728c */ /* 0x000fe2000bf25070 */
[----:B-----5:R-:W-:Y:S01]  /*0490*/  FSETP.NEU.AND P0, PT, R39, RZ, PT ;  /* 0x000000ff2700720b */ /* 0x020fe20003f0d000 */
[----:B------:R-:W-:Y:S02]  /*04a0*/  USEL UR4, URZ, 0xffffffff, UP2 ;  /* 0xffffffffff047887 */ /* 0x000fe40009000000 */
[----:B------:R-:W-:-:S10]  /*04b0*/  UISETP.NE.AND.EX UP1, UPT, UR9, URZ, UPT, UP1 ;  /* 0x000000ff0900728c */ /* 0x000fd4000bf25310 */
[----:B------:R-:W-:Y:S01]  /*04c0*/  VOTEU.ANY UP0, P0 ;  /* 0x0000000000ff7886 */ /* 0x000fe20000000100 */
[----:B------:R-:W-:-:S04]  /*04d0*/  @!UP1 USEL UR4, URZ, 0xffffffff, UP0 ;  /* 0xffffffffff049887 */ /* 0x000fc80008000000 */
[----:B------:R-:W-:-:S04]  /*04e0*/  ULOP3.LUT UR4, UR4, 0x1, URZ, 0xc0, !UPT ;  /* 0x0000000104047892 */ /* 0x000fc8000f8ec0ff */
[----:B------:R-:W-:-:S11]  /*04f0*/  UISETP.NE.U32.AND UP3, UPT, UR4, 0x1, UPT ;  /* 0x000000010400788c */ /* 0x000fd6000bf65070 */
.L_x_8:
[----:B-12---:R-:W1:Y:S02]  /*0500*/  SHFL.IDX PT, R2, R85, RZ, 0x1f ;  /* 0x00001fff55027589 */ /* 0x006e6400000e0000 */
[----:B-1----:R-:W-:-:S13]  /*0510*/  ISETP.NE.AND P0, PT, R2, RZ, PT ;  /* 0x000000ff0200720c */ /* 0x002fda0003f05270 */
[----:B------:R-:W-:Y:S05]  /*0520*/  @P0 BRA `(.L_x_9) ;  /* 0x00000004001c0947 */ /* 0x000fea0003800000 */
[----:B------:R-:W-:Y:S01]  /*0530*/  ELECT P0, URZ, PT ;  /* 0x0000000000ff782f */ /* 0x000fe20003800000 */
[----:B------:R-:W-:-:S12]  /*0540*/  BSSY.RECONVERGENT B0, `(.L_x_9) ;  /* 0x0000045000007945 */ /* 0x000fd80003800200 */
[----:B------:R-:W-:Y:S05]  /*0550*/  @!P0 BRA `(.L_x_10) ;  /* 0x00000004000c8947 */ /* 0x000fea0003800000 */
[----:B------:R-:W1:Y:S01]  /*0560*/  S2UR UR4, SR_CgaCtaId ;  /* 0x00000000000479c3 */ /* 0x000e620000008800 */
[----:B------:R-:W-:Y:S01]  /*0570*/  UMOV UR5, 0x400 ;  /* 0x0000040000057882 */ /* 0x000fe20000000000 */
[----:B------:R-:W-:Y:S01]  /*0580*/  UMOV UR8, 0x1 ;  /* 0x0000000100087882 */ /* 0x000fe20000000000 */
[----:B------:R-:W-:Y:S01]  /*0590*/  UMOV UR6, 0x2 ;  /* 0x0000000200067882 */ /* 0x000fe20000000000 */
[----:B------:R-:W-:-:S04]  /*05a0*/  UIADD3 UR8, UPT, UPT, -UR8, 0x100000, URZ ;  /* 0x0010000008087890 */ /* 0x000fc8000fffe1ff */
[----:B------:R-:W-:Y:S02]  /*05b0*/  USHF.L.U32 UR9, UR8, 0xb, URZ ;  /* 0x0000000b08097899 */ /* 0x000fe400080006ff */
[----:B------:R-:W-:Y:S02]  /*05c0*/  USHF.L.U32 UR8, UR8, 0x1, URZ ;  /* 0x0000000108087899 */ /* 0x000fe400080006ff */
[----:B------:R-:W-:-:S04]  /*05d0*/  UIADD3 UR6, UPT, UPT, -UR6, 0x100000, URZ ;  /* 0x0010000006067890 */ /* 0x000fc8000fffe1ff */
[----:B------:R-:W-:Y:S02]  /*05e0*/  USHF.L.U32 UR7, UR6, 0xb, URZ ;  /* 0x0000000b06077899 */ /* 0x000fe400080006ff */
[----:B------:R-:W-:Y:S02]  /*05f0*/  USHF.L.U32 UR6, UR6, 0x1, URZ ;  /* 0x0000000106067899 */ /* 0x000fe400080006ff */
[----:B-1----:R-:W-:Y:S01]  /*0600*/  ULEA UR4, UR4, UR5, 0x18 ;  /* 0x0000000504047291 */ /* 0x002fe2000f8ec0ff */
[----:B------:R-:W1:Y:S11]  /*0610*/  FENCE.VIEW.ASYNC.S ;  /* 0x00000000000073c6 */ /* 0x000e760000000000 */
[----:B-1----:R1:W2:Y:S01]  /*0620*/  SYNCS.EXCH.64 URZ, [UR4], UR8 ;  /* 0x0000000804ff75b2 */ /* 0x0022a20008000100 */
[----:B------:R1:W3:Y:S01]  /*0630*/  SYNCS.EXCH.64 URZ, [UR4+0xd8], UR6 ;  /* 0x0000d80604ff75b2 */ /* 0x0002e20008000100 */
[----:B------:R1:W4:Y:S01]  /*0640*/  SYNCS.EXCH.64 URZ, [UR4+0x8], UR8 ;  /* 0x0000080804ff75b2 */ /* 0x0003220008000100 */
[----:B------:R1:W1:Y:S01]  /*0650*/  SYNCS.EXCH.64 URZ, [UR4+0xe0], UR6 ;  /* 0x0000e00604ff75b2 */ /* 0x0002620008000100 */
        /* <DEDUP_REMOVED lines=50> */
[----:B--234-:R-:W-:Y:S01]  /*0980*/  NOP ;  /* 0x0000000000007918 */ /* 0x01cfe20000000000 */
.L_x_10:
[----:B-1----:R-:W-:Y:S05]  /*0990*/  BSYNC.RECONVERGENT B0 ;  /* 0x0000000000007941 */ /* 0x002fea0003800200 */
.L_x_9:
[----:B------:R-:W1:Y:S01]  /*09a0*/  SHFL.IDX PT, R2, R85, RZ, 0x1f ;  /* 0x00001fff55027589 */ /* 0x000e6200000e0000 */
[----:B------:R-:W-:Y:S01]  /*09b0*/  NOP ;  /* 0x0000000000007918 */ /* 0x000fe20000000000 */
[----:B-1----:R-:W-:-:S13]  /*09c0*/  ISETP.NE.AND P0, PT, R2, 0x1, PT ;  /* 0x000000010200780c */ /* 0x002fda0003f05270 */
[----:B------:R-:W-:Y:S05]  /*09d0*/  @P0 BRA `(.L_x_11) ;  /* 0x0000000000400947 */ /* 0x000fea0003800000 */
        /* <DEDUP_REMOVED lines=9> */
[----:B------:R-:W-:Y:S01]  /*0a70*/  USHF.L.U32 UR6, UR6, 0x1, URZ ;  /* 0x0000000106067899 */ /* 0x000fe200080006ff */
[----:B------:R-:W-:Y:S01]  /*0a80*/  ELECT P0, URZ, PT ;  /* 0x0000000000ff782f */ /* 0x000fe20003800000 */
[----:B-1----:R-:W-:Y:S01]  /*0a90*/  ULEA UR4, UR4, UR5, 0x18 ;  /* 0x0000000504047291 */ /* 0x002fe2000f8ec0ff */
[----:B------:R-:W1:Y:S11]  /*0aa0*/  FENCE.VIEW.ASYNC.S ;  /* 0x00000000000073c6 */ /* 0x000e760000000000 */
[----:B-1----:R1:W2:Y:S01]  /*0ab0*/  SYNCS.EXCH.64 URZ, [UR4+0x1b0], UR8 ;  /* 0x0001b00804ff75b2 */ /* 0x0022a20008000100 */
[----:B------:R1:W3:Y:S01]  /*0ac0*/  SYNCS.EXCH.64 URZ, [UR4+0x1b8], UR6 ;  /* 0x0001b80604ff75b2 */ /* 0x0002e20008000100 */
[----:B------:R-:W-:Y:S01]  /*0ad0*/  NOP ;  /* 0x0000000000007918 */ /* 0x000fe20000000000 */
.L_x_11:
[----:B------:R-:W4:Y:S01]  /*0ae0*/  SHFL.IDX PT, R2, R85, RZ, 0x1f ;  /* 0x00001fff55027589 */ /* 0x000f2200000e0000 */
[----:B------:R-:W-:Y:S01]  /*0af0*/  NOP ;  /* 0x0000000000007918 */ /* 0x000fe20000000000 */
[----:B----4-:R-:W-:-:S13]  /*0b00*/  ISETP.NE.AND P0, PT, R2, 0x3, PT ;  /* 0x000000030200780c */ /* 0x010fda0003f05270 */
[----:B------:R-:W-:Y:S05]  /*0b10*/  @P0 BRA `(.L_x_12) ;  /* 0x0000000000300947 */ /* 0x000fea0003800000 */
[----:B-1----:R-:W1:Y:S01]  /*0b20*/  S2UR UR4, SR_CgaCtaId ;  /* 0x00000000000479c3 */ /* 0x002e620000008800 */
[----:B------:R-:W-:Y:S01]  /*0b30*/  UMOV UR6, 0x400 ;  /* 0x0000040000067882 */ /* 0x000fe20000000000 */
[----:B------:R-:W-:Y:S01]  /*0b40*/  UMOV UR5, 0x20 ;  /* 0x0000002000057882 */ /* 0x000fe20000000000 */
[----:B------:R-:W-:Y:S01]  /*0b50*/  ELECT P0, URZ, PT ;  /* 0x0000000000ff782f */ /* 0x000fe20003800000 */
[----:B-1----:R-:W-:Y:S02]  /*0b60*/  ULEA UR6, UR4, UR6, 0x18 ;  /* 0x0000000604067291 */ /* 0x002fe4000f8ec0ff */
[----:B------:R-:W-:-:S04]  /*0b70*/  UIADD3 UR4, UPT, UPT, -UR5, 0x100000, URZ ;  /* 0x0010000005047890 */ /* 0x000fc8000fffe1ff */
[----:B------:R-:W-:Y:S02]  /*0b80*/  USHF.L.U32 UR5, UR4, 0xb, URZ ;  /* 0x0000000b04057899 */ /* 0x000fe400080006ff */
[----:B------:R-:W-:Y:S01]  /*0b90*/  USHF.L.U32 UR4, UR4, 0x1, URZ ;  /* 0x0000000104047899 */ /* 0x000fe200080006ff */
[----:B------:R-:W1:Y:S11]  /*0ba0*/  FENCE.VIEW.ASYNC.S ;  /* 0x00000000000073c6 */ /* 0x000e760000000000 */
[----:B-1----:R4:W1:Y:S01]  /*0bb0*/  SYNCS.EXCH.64 URZ, [UR6+0x1c0], UR4 ;  /* 0x0001c00406ff75b2 */ /* 0x0028620008000100 */
[----:B------:R4:W1:Y:S02]  /*0bc0*/  SYNCS.EXCH.64 URZ, [UR6+0x1c8], UR4 ;  /* 0x0001c80406ff75b2 */ /* 0x0008640008000100 */
[----:B----4-:R-:W-:Y:S01]  /*0bd0*/  NOP ;  /* 0x0000000000007918 */ /* 0x010fe20000000000 */
.L_x_12:
[----:B------:R-:W4:Y:S01]  /*0be0*/  SHFL.IDX PT, R2, R85, RZ, 0x1f ;  /* 0x00001fff55027589 */ /* 0x000f2200000e0000 */
[----:B------:R-:W-:Y:S01]  /*0bf0*/  NOP ;  /* 0x0000000000007918 */ /* 0x000fe20000000000 */
[----:B----4-:R-:W-:-:S13]  /*0c00*/  ISETP.NE.AND P0, PT, R2, 0x4, PT ;  /* 0x000000040200780c */ /* 0x010fda0003f05270 */
[----:B------:R-:W-:Y:S05]  /*0c10*/  @P0 BRA `(.L_x_13) ;  /* 0x0000000000440947 */ /* 0x000fea0003800000 */
[----:B-1----:R-:W1:Y:S01]  /*0c20*/  S2UR UR6, SR_CgaCtaId ;  /* 0x00000000000679c3 */ /* 0x002e620000008800 */
[----:B------:R-:W-:Y:S01]  /*0c30*/  UMOV UR4, 0x1e0 ;  /* 0x000001e000047882 */ /* 0x000fe20000000000 */
[----:B------:R-:W-:Y:S01]  /*0c40*/  UMOV UR5, 0x400 ;  /* 0x0000040000057882 */ /* 0x000fe20000000000 */
[----:B------:R-:W-:Y:S01]  /*0c50*/  USEL UR4, UR4, 0x1a0, UP3 ;  /* 0x000001a004047887 */ /* 0x000fe20009800000 */
[----:B------:R-:W-:Y:S01]  /*0c60*/  UMOV UR8, 0x1 ;  /* 0x0000000100087882 */ /* 0x000fe20000000000 */
[----:B------:R-:W-:Y:S01]  /*0c70*/  ELECT P0, URZ, PT ;  /* 0x0000000000ff782f */ /* 0x000fe20003800000 */
[----:B------:R-:W-:-:S04]  /*0c80*/  UIADD3 UR8, UPT, UPT, -UR8, 0x100000, URZ ;  /* 0x0010000008087890 */ /* 0x000fc8000fffe1ff */
[----:B------:R-:W-:Y:S02]  /*0c90*/  USHF.L.U32 UR9, UR8, 0xb, URZ ;  /* 0x0000000b08097899 */ /* 0x000fe400080006ff */
[----:B------:R-:W-:Y:S02]  /*0ca0*/  USHF.L.U32 UR8, UR8, 0x1, URZ ;  /* 0x0000000108087899 */ /* 0x000fe400080006ff */
[----:B-1----:R-:W-:Y:S02]  /*0cb0*/  ULEA UR6, UR6, UR5, 0x18 ;  /* 0x0000000506067291 */ /* 0x002fe4000f8ec0ff */
[----:B------:R-:W-:-:S04]  /*0cc0*/  UIADD3 UR4, UPT, UPT, -UR4, 0x100000, URZ ;  /* 0x0010000004047890 */ /* 0x000fc8000fffe1ff */
[----:B------:R-:W-:Y:S02]  /*0cd0*/  USHF.L.U32 UR5, UR4, 0xb, URZ ;  /* 0x0000000b04057899 */ /* 0x000fe400080006ff */
[----:B------:R-:W-:Y:S01]  /*0ce0*/  USHF.L.U32 UR4, UR4, 0x1, URZ ;  /* 0x0000000104047899 */ /* 0x000fe200080006ff */
[----:B------:R-:W1:Y:S03]  /*0cf0*/  FENCE.VIEW.ASYNC.S ;  /* 0x00000000000073c6 */ /* 0x000e660000000000 */
[----:B-1----:R4:W1:Y:S08]  /*0d00*/  SYNCS.EXCH.64 URZ, [UR6+0x1d0], UR8 ;  /* 0x0001d00806ff75b2 */ /* 0x0028700008000100 */
[----:B------:R4:W1:Y:S02]  /*0d10*/  SYNCS.EXCH.64 URZ, [UR6+0x1d8], UR4 ;  /* 0x0001d80406ff75b2 */ /* 0x0008640008000100 */
[----:B----4-:R-:W-:Y:S01]  /*0d20*/  NOP ;  /* 0x0000000000007918 */ /* 0x010fe20000000000 */
.L_x_13:
[----:B------:R-:W4:Y:S01]  /*0d30*/  SHFL.IDX PT, R2, R85, RZ, 0x1f ;  /* 0x00001fff55027589 */ /* 0x000f2200000e0000 */
[----:B------:R-:W-:Y:S01]  /*0d40*/  NOP ;  /* 0x0000000000007918 */ /* 0x000fe20000000000 */
[----:B----4-:R-:W-:-:S13]  /*0d50*/  ISETP.NE.AND P0, PT, R2, 0x5, PT ;  /* 0x000000050200780c */ /* 0x010fda0003f05270 */
[----:B------:R-:W-:Y:S05]  /*0d60*/  @P0 BRA `(.L_x_14) ;  /* 0x0000000000480947 */ /* 0x000fea0003800000 */
[----:B------:R-:W4:Y:S01]  /*0d70*/  S2UR UR5, SR_CgaCtaId ;  /* 0x00000000000579c3 */ /* 0x000f220000008800 */
[----:B-1----:R-:W-:Y:S01]  /*0d80*/  UMOV UR4, 0x400 ;  /* 0x0000040000047882 */ /* 0x002fe20000000000 */
        /* <DEDUP_REMOVED lines=9> */
[----:B----4-:R-:W-:Y:S01]  /*0e20*/  ULEA UR4, UR5, UR4, 0x18 ;  /* 0x0000000405047291 */ /* 0x010fe2000f8ec0ff */
[----:B------:R-:W1:Y:S11]  /*0e30*/  FENCE.VIEW.ASYNC.S ;  /* 0x00000000000073c6 */ /* 0x000e760000000000 */
[----:B-1----:R4:W1:Y:S01]  /*0e40*/  SYNCS.EXCH.64 URZ, [UR4+0x1e0], UR8 ;  /* 0x0001e00804ff75b2 */ /* 0x0028620008000100 */
[----:B------:R4:W1:Y:S01]  /*0e50*/  SYNCS.EXCH.64 URZ, [UR4+0x1f0], UR6 ;  /* 0x0001f00604ff75b2 */ /* 0x0008620008000100 */
[----:B------:R4:W1:Y:S01]  /*0e60*/  SYNCS.EXCH.64 URZ, [UR4+0x1e8], UR8 ;  /* 0x0001e80804ff75b2 */ /* 0x0008620008000100 */
[----:B------:R4:W1:Y:S02]  /*0e70*/  SYNCS.EXCH.64 URZ, [UR4+0x1f8], UR6 ;  /* 0x0001f80604ff75b2 */ /* 0x0008640008000100 */
[----:B----4-:R-:W-:Y:S01]  /*0e80*/  NOP ;  /* 0x0000000000007918 */ /* 0x010fe20000000000 */
.L_x_14:
[----:B-1----:R-:W1:Y:S01]  /*0e90*/  LDCU UR4, c[0x0][0x36c] ;  /* 0x00006d80ff0477ac */ /* 0x002e620008000800 */
[----:B------:R-:W-:Y:S01]  /*0ea0*/  ISETP.NE.OR P3, PT, R0, 0x2, !P3 ;  /* 0x000000020000780c */ /* 0x000fe20005f65670 */
[----:B------:R-:W-:Y:S01]  /*0eb0*/  NOP ;  /* 0x0000000000007918 */ /* 0x000fe20000000000 */
[----:B------:R-:W-:Y:S01]  /*0ec0*/  LOP3.LUT R0, R78, 0x1f, RZ, 0xc0, !PT ;  /* 0x0000001f4e007812 */ /* 0x000fe200078ec0ff */
[----:B------:R-:W-:Y:S02]  /*0ed0*/  UISETP.NE.AND UP6, UPT, UR18, 0x2, UPT ;  /* 0x000000021200788c */ /* 0x000fe4000bfc5270 */
[----:B------:R-:W-:Y:S02]  /*0ee0*/  UISETP.NE.AND UP4, UPT, UR18, URZ, UPT ;  /* 0x000000ff1200728c */ /* 0x000fe4000bf85270 */
[----:B-1----:R-:W-:-:S09]  /*0ef0*/  UISETP.EQ.U32.AND UP5, UPT, UR4, 0x1, UPT ;  /* 0x000000010400788c */ /* 0x002fd2000bfa2070 */
[----:B------:R-:W-:Y:S05]  /*0f00*/  BRA.U !UP5, `(.L_x_15) ;  /* 0x000000010d087547 */ /* 0x000fea000b800000 */
[----:B--23--:R-:W-:Y:S01]  /*0f10*/  UCGABAR_ARV ;  /* 0x00000000000079c7 */ /* 0x00cfe20008000000 */
[----:B------:R-:W-:Y:S05]  /*0f20*/  BRA `(.L_x_16) ;  /* 0x0000000000047947 */ /* 0x000fea0003800000 */
.L_x_15:
[----:B--23--:R-:W-:Y:S01]  /*0f30*/  NOP ;  /* 0x0000000000007918 */ /* 0x00cfe20000000000 */
.L_x_16:
[----:B------:R-:W1:Y:S01]  /*0f40*/  S2R R4, SR_CTAID.Y ;  /* 0x0000000000047919 */ /* 0x000e620000002600 */
[----:B------:R-:W2:Y:S01]  /*0f50*/  S2UR UR46, SR_CTAID.X ;  /* 0x00000000002e79c3 */ /* 0x000ea20000002500 */
[----:B------:R-:W-:-:S05]  /*0f60*/  CS2R.32 R77, SR_CgaSize ;  /* 0x00000000004d7805 */ /* 0x000fca0000008a00 */
[----:B------:R-:W-:-:S05]  /*0f70*/  IMAD R77, R77, -0xa0, RZ ;  /* 0xffffff604d4d7824 */ /* 0x000fca00078e02ff */
[----:B------:R-:W-:-:S14]  /*0f80*/  R2UR UR5, R77 ;  /* 0x000000004d0572ca */ /* 0x000fdc00000e0000 */
[----:B------:R-:W3:Y:S01]  /*0f90*/  LDCU UR5, c[0x0][UR5+0x2b0] ;  /* 0x00005600050577ac */ /* 0x000ee20008000800 */
[----:B------:R-:W-:-:S05]  /*0fa0*/  CS2R.32 R77, SR_CgaSize ;  /* 0x00000000004d7805 */ /* 0x000fca0000008a00 */
[----:B------:R-:W-:-:S05]  /*0fb0*/  IMAD R77, R77, -0xa0, RZ ;  /* 0xffffff604d4d7824 */ /* 0x000fca00078e02ff */
[----:B------:R-:W-:-:S14]  /*0fc0*/  R2UR UR4, R77 ;  /* 0x000000004d0472ca */ /* 0x000fdc00000e0000 */
[----:B------:R-:W4:Y:S01]  /*0fd0*/  LDCU UR4, c[0x0][UR4+0x2b4] ;  /* 0x00005680040477ac */ /* 0x000f220008000800 */
[----:B------:R-:W-:-:S05]  /*0fe0*/  CS2R.32 R2, SR_CgaSize ;  /* 0x0000000000027805 */ /* 0x000fca0000008a00 */
[----:B------:R-:W-:-:S06]  /*0ff0*/  IMAD R2, R2, -0xa0, RZ ;  /* 0xffffff6002027824 */ /* 0x000fcc00078e02ff */
[----:B------:R-:W4:Y:S01]  /*1000*/  LDC R2, c[0x0][R2+0x2a0] ;  /* 0x0000a80002027b82 */ /* 0x000f220000000800 */
[----:B------:R-:W1:Y:S01]  /*1010*/  LDCU UR19, c[0x0][0xc24] ;  /* 0x00018480ff1377ac */ /* 0x000e620008000800 */
[----:B------:R-:W1:Y:S06]  /*1020*/  LDCU UR39, c[0x0][0xc24] ;  /* 0x00018480ff2777ac */ /* 0x000e6c0008000800 */
[----:B------:R-:W4:Y:S01]  /*1030*/  S2UR UR6, SR_CgaCtaId ;  /* 0x00000000000679c3 */ /* 0x000f220000008800 */
[----:B------:R-:W4:Y:S01]  /*1040*/  LDCU UR22, c[0x0][0xc30] ;  /* 0x00018600ff1677ac */ /* 0x000f220008000800 */
[----:B--2---:R-:W-:-:S02]  /*1050*/  I2FP.F32.U32 R77, UR46 ;  /* 0x0000002e004d7c45 */ /* 0x004fc40008201000 */
[----:B------:R-:W-:-:S05]  /*1060*/  CS2R.32 R3, SR_CgaSize ;  /* 0x0000000000037805 */ /* 0x000fca0000008a00 */
[----:B------:R-:W-:-:S06]  /*1070*/  IMAD R3, R3, -0xa0, RZ ;  /* 0xffffff6003037824 */ /* 0x000fcc00078e02ff */
[----:B------:R-:W2:Y:S01]  /*1080*/  LDC R3, c[0x0][R3+0x2a4] ;  /* 0x0000a90003037b82 */ /* 0x000ea20000000800 */
[----:B-1----:R-:W-:Y:S01]  /*1090*/  UISETP.GE.AND UP0, UPT, UR19, 0x1, UPT ;  /* 0x000000011300788c */ /* 0x002fe2000bf06270 */
[----:B---3--:R-:W-:Y:S01]  /*10a0*/  FMUL R77, R77, UR5 ;  /* 0x000000054d4d7c20 */ /* 0x008fe20008400000 */
[----:B------:R-:W-:-:S05]  /*10b0*/  I2FP.F32.U32 R76, R4 ;  /* 0x00000004004c7245 */ /* 0x000fca0000201000 */
[----:B------:R-:W1:Y:S01]  /*10c0*/  S2UR UR44, SR_CTAID.Z ;  /* 0x00000000002c79c3 */ /* 0x000e620000002700 */
[----:B------:R-:W3:Y:S01]  /*10d0*/  F2I.U32.TRUNC.NTZ R77, R77 ;  /* 0x0000004d004d7305 */ /* 0x000ee2000020f000 */
[----:B----4-:R-:W-:Y:S01]  /*10e0*/  FMUL R76, R76, UR4 ;  /* 0x000000044c4c7c20 */ /* 0x010fe20008400000 */
[----:B------:R-:W-:-:S05]  /*10f0*/  USHF.L.U32 UR42, UR6, 0xb, URZ ;  /* 0x0000000b062a7899 */ /* 0x000fca00080006ff */
[----:B------:R-:W4:Y:S01]  /*1100*/  S2UR UR47, SR_CTAID.Y ;  /* 0x00000000002f79c3 */ /* 0x000f220000002600 */
[----:B------:R-:W-:Y:S01]  /*1110*/  USHF.L.U32 UR38, UR6, 0x5, URZ ;  /* 0x0000000506267899 */ /* 0x000fe200080006ff */
[----:B------:R-:W1:Y:S01]  /*1120*/  F2I.U32.TRUNC.NTZ R76, R76 ;  /* 0x0000004c004c7305 */ /* 0x000e62000020f000 */
[----:B------:R-:W-:Y:S02]  /*1130*/  ULOP3.LUT UR42, UR42, 0x800, URZ, 0xc0, !UPT ;  /* 0x000008002a2a7892 */ /* 0x000fe4000f8ec0ff */
[----:B------:R-:W-:Y:S01]  /*1140*/  ULOP3.LUT UR38, UR38, 0x20, URZ, 0xc0, !UPT ;  /* 0x0000002026267892 */ /* 0x000fe2000f8ec0ff */
[----:B---3--:R-:W-:-:S05]  /*1150*/  IADD3 R77, PT, PT, -R77, RZ, RZ ;  /* 0x000000ff4d4d7210 */ /* 0x008fca0007ffe1ff */
[----:B------:R-:W-:Y:S01]  /*1160*/  IMAD R77, R2, R77, UR46 ;  /* 0x0000002e024d7e24 */ /* 0x000fe2000f8e024d */
[----:B------:R-:W-:Y:S02]  /*1170*/  PRMT R2, RZ, 0x7610, R2 ;  /* 0x00007610ff027816 */ /* 0x000fe40000000002 */
[----:B-1----:R-:W-:-:S05]  /*1180*/  IADD3 R76, PT, PT, -R76, RZ, RZ ;  /* 0x000000ff4c4c7210 */ /* 0x002fca0007ffe1ff */
[----:B--2---:R-:W-:Y:S01]  /*1190*/  IMAD R76, R3, R76, R4 ;  /* 0x0000004c034c7224 */ /* 0x004fe200078e0204 */
[----:B----4-:R-:W-:Y:S06]  /*11a0*/  BRA.U UP4, `(.L_x_17) ;  /* 0x0000000104207547 */ /* 0x010fec000b800000 */
[C---:B------:R-:W-:Y:S02]  /*11b0*/  ISETP.NE.AND P2, PT, R76.reuse, RZ, PT ;  /* 0x000000ff4c00720c */ /* 0x040fe40003f45270 */
[----:B------:R-:W-:Y:S02]  /*11c0*/  ISETP.NE.AND P0, PT, R76, RZ, PT ;  /* 0x000000ff4c00720c */ /* 0x000fe40003f05270 */
[C---:B------:R-:W-:Y:S02]  /*11d0*/  ISETP.NE.AND P1, PT, R77.reuse, 0x1, PT ;  /* 0x000000014d00780c */ /* 0x040fe40003f25270 */
[----:B------:R-:W-:Y:S02]  /*11e0*/  SEL R2, RZ, 0x2, P2 ;  /* 0x00000002ff027807 */ /* 0x000fe40001000000 */
[----:B------:R-:W-:Y:S02]  /*11f0*/  ISETP.EQ.OR P0, PT, R77, RZ, !P0 ;  /* 0x000000ff4d00720c */ /* 0x000fe40004702670 */
[----:B------:R-:W-:-:S02]  /*1200*/  SEL R2, R2, 0x2, P1 ;  /* 0x0000000202027807 */ /* 0x000fc40000800000 */
[----:B------:R-:W-:-:S05]  /*1210*/  SEL R3, RZ, 0x1, !P0 ;  /* 0x00000001ff037807 */ /* 0x000fca0004000000 */
[----:B------:R-:W-:Y:S02]  /*1220*/  IMAD.IADD R2, R3, 0x1, R2 ;  /* 0x0000000103027824 */ /* 0x000fe400078e0202 */
.L_x_17:
[----:B------:R-:W-:Y:S05]  /*1230*/  BRA.U !UP0, `(.L_x_18) ;  /* 0x0000000108d07547 */ /* 0x000fea000b800000 */
[----:B------:R-:W1:Y:S01]  /*1240*/  LDCU UR20, c[0x0][0xc0c] ;  /* 0x00018180ff1477ac */ /* 0x000e620008000800 */
[----:B------:R-:W2:Y:S01]  /*1250*/  LDCU.128 UR12, c[0x0][0xc10] ;  /* 0x00018200ff0c77ac */ /* 0x000ea20008000c00 */
[----:B------:R-:W3:Y:S01]  /*1260*/  LDCU UR6, c[0x0][0x370] ;  /* 0x00006e00ff0677ac */ /* 0x000ee20008000800 */
[----:B------:R-:W4:Y:S01]  /*1270*/  LDCU UR7, c[0x0][0x374] ;  /* 0x00006e80ff0777ac */ /* 0x000f220008000800 */
[----:B------:R-:W4:Y:S01]  /*1280*/  LDCU UR21, c[0x0][0xc20] ;  /* 0x00018400ff1577ac */ /* 0x000f220008000800 */
[----:B-1----:R-:W-:Y:S02]  /*1290*/  UISETP.NE.AND UP0, UPT, UR20, 0x1, UPT ;  /* 0x000000011400788c */ /* 0x002fe4000bf05270 */
[----:B--2---:R-:W-:Y:S01]  /*12a0*/  UIMAD.WIDE.U32 UR4, UR46, UR12, URZ ;  /* 0x0000000c2e0472a5 */ /* 0x004fe2000f8e00ff */
[----:B------:R-:W1:Y:S01]  /*12b0*/  LDCU.64 UR8, c[0x0][0xc28] ;  /* 0x00018500ff0877ac */ /* 0x000e620008000a00 */
[----:B---3--:R-:W-:Y:S02]  /*12c0*/  UIMAD.WIDE.U32 UR10, UR6, UR12, URZ ;  /* 0x0000000c060a72a5 */ /* 0x008fe4000f8e00ff */
[----:B------:R-:W-:-:S02]  /*12d0*/  USHF.R.U32.HI UR5, URZ, UR13, UR5 ;  /* 0x0000000dff057299 */ /* 0x000fc40008011605 */
[----:B------:R-:W-:Y:S02]  /*12e0*/  UISETP.NE.AND UP1, UPT, UR19, 0x1, UPT ;  /* 0x000000011300788c */ /* 0x000fe4000bf25270 */
[----:B------:R-:W-:Y:S01]  /*12f0*/  USEL UR5, UR46, UR5, !UP0 ;  /* 0x000000052e057287 */ /* 0x000fe2000c000000 */
[----:B------:R-:W-:Y:S01]  /*1300*/  UMOV UR10, UR11 ;  /* 0x0000000b000a7c82 */ /* 0x000fe20008000000 */
[----:B------:R-:W-:Y:S02]  /*1310*/  UIMAD.WIDE.U32 UR16, UR47, UR15, URZ ;  /* 0x0000000f2f1072a5 */ /* 0x000fe4000f8e00ff */
[----:B------:R-:W-:Y:S02]  /*1320*/  @UP0 USHF.R.U32.HI UR6, URZ, UR13, UR10 ;  /* 0x0000000dff060299 */ /* 0x000fe4000801160a */
[----:B------:R-:W-:Y:S02]  /*1330*/  UISETP.NE.AND UP0, UPT, UR14, 0x1, UPT ;  /* 0x000000010e00788c */ /* 0x000fe4000bf05270 */
[----:B----4-:R-:W-:-:S02]  /*1340*/  UIMAD.WIDE.U32 UR10, UR7, UR15, URZ ;  /* 0x0000000f070a72a5 */ /* 0x010fc4000f8e00ff */
[----:B-1----:R-:W-:Y:S01]  /*1350*/  UIMAD.WIDE.U32 UR12, UR6, UR8, URZ ;  /* 0x00000008060c72a5 */ /* 0x002fe2000f8e00ff */
[----:B------:R-:W-:Y:S02]  /*1360*/  UMOV UR4, UR17 ;  /* 0x0000001100047c82 */ /* 0x000fe40008000000 */
[----:B------:R-:W-:Y:S02]  /*1370*/  USHF.R.U32.HI UR4, URZ, UR21, UR4 ;  /* 0x00000015ff047299 */ /* 0x000fe40008011604 */
[----:B------:R-:W-:Y:S02]  /*1380*/  UMOV UR10, UR11 ;  /* 0x0000000b000a7c82 */ /* 0x000fe40008000000 */
[----:B------:R-:W-:Y:S01]  /*1390*/  UMOV UR12, UR13 ;  /* 0x0000000d000c7c82 */ /* 0x000fe20008000000 */
[----:B------:R-:W-:Y:S02]  /*13a0*/  @UP0 USHF.R.U32.HI UR7, URZ, UR21, UR10 ;  /* 0x00000015ff070299 */ /* 0x000fe4000801160a */
[----:B------:R-:W-:-:S02]  /*13b0*/  USEL UR4, UR47, UR4, !UP0 ;  /* 0x000000042f047287 */ /* 0x000fc4000c000000 */
[----:B------:R-:W-:Y:S02]  /*13c0*/  UIMAD.WIDE.U32 UR10, UR7, UR8, URZ ;  /* 0x00000008070a72a5 */ /* 0x000fe4000f8e00ff */
[----:B------:R-:W-:Y:S02]  /*13d0*/  @UP1 USHF.R.U32.HI UR6, URZ, UR9, UR12 ;  /* 0x00000009ff061299 */ /* 0x000fe4000801160c */
[----:B------:R-:W-:-:S03]  /*13e0*/  UIMAD.WIDE.U32 UR12, UR4, UR8, URZ ;  /* 0x00000008040c72a5 */ /* 0x000fc6000f8e00ff */
[----:B------:R-:W-:Y:S02]  /*13f0*/  UMOV UR10, UR11 ;  /* 0x0000000b000a7c82 */ /* 0x000fe40008000000 */
[----:B------:R-:W-:Y:S02]  /*1400*/  @UP1 USHF.R.U32.HI UR7, URZ, UR9, UR10 ;  /* 0x00000009ff071299 */ /* 0x000fe4000801160a */
[----:B------:R-:W-:Y:S02]  /*1410*/  UIMAD UR10, UR6, UR19, URZ ;  /* 0x00000013060a72a4 */ /* 0x000fe4000f8e02ff */
[----:B------:R-:W-:-:S04]  /*1420*/  UIMAD UR7, UR7, UR19, URZ ;  /* 0x00000013070772a4 */ /* 0x000fc8000f8e02ff */
[----:B------:R-:W-:-:S03]  /*1430*/  UISETP.GE.AND UP0, UPT, UR4, UR7, UPT ;  /* 0x000000070400728c */ /* 0x000fc6000bf06270 */
[----:B------:R-:W-:Y:S01]  /*1440*/  UMOV UR7, UR13 ;  /* 0x0000000d00077c82 */ /* 0x000fe20008000000 */
[----:B------:R-:W-:Y:S02]  /*1450*/  UISETP.GE.OR UP0, UPT, UR5, UR10, UP0 ;  /* 0x0000000a0500728c */ /* 0x000fe40008706670 */
[----:B------:R-:W-:Y:S02]  /*1460*/  UIMAD.WIDE.U32 UR10, UR5, UR8, URZ ;  /* 0x00000008050a72a5 */ /* 0x000fe4000f8e00ff */
[----:B------:R-:W-:Y:S02]  /*1470*/  USHF.R.U32.HI UR7, URZ, UR9, UR7 ;  /* 0x00000009ff077299 */ /* 0x000fe40008011607 */
[----:B------:R-:W-:Y:S02]  /*1480*/  UIADD3 UR10, UPT, UPT, -UR4, URZ, URZ ;  /* 0x000000ff040a7290 */ /* 0x000fe4000fffe1ff */
[----:B------:R-:W-:Y:S02]  /*1490*/  USEL UR7, UR4, UR7, !UP1 ;  /* 0x0000000704077287 */ /* 0x000fe4000c800000 */
[----:B------:R-:W-:Y:S01]  /*14a0*/  UIMAD UR10, UR14, UR10, UR47 ;  /* 0x0000000a0e0a72a4 */ /* 0x000fe2000f8e022f */
[----:B------:R-:W-:Y:S01]  /*14b0*/  @!UP0 UMOV UR8, UR11 ;  /* 0x0000000b00088c82 */ /* 0x000fe20008000000 */
[----:B------:R-:W-:-:S02]  /*14c0*/  UIADD3 UR11, UPT, UPT, -UR5, URZ, URZ ;  /* 0x000000ff050b7290 */ /* 0x000fc4000fffe1ff */
[----:B------:R-:W-:Y:S02]  /*14d0*/  @!UP0 USHF.R.U32.HI UR8, URZ, UR9, UR8 ;  /* 0x00000009ff088299 */ /* 0x000fe40008011608 */
[----:B------:R-:W-:Y:S02]  /*14e0*/  UIADD3 UR9, UPT, UPT, -UR7, URZ, URZ ;  /* 0x000000ff07097290 */ /* 0x000fe4000fffe1ff */
[----:B------:R-:W-:Y:S02]  /*14f0*/  @!UP0 USEL UR8, UR5, UR8, !UP1 ;  /* 0x0000000805088287 */ /* 0x000fe4000c800000 */
[----:B------:R-:W-:Y:S02]  /*1500*/  UIMAD UR9, UR19, UR9, UR4 ;  /* 0x00000009130972a4 */ /* 0x000fe4000f8e0204 */
[----:B------:R-:W-:Y:S02]  /*1510*/  @!UP0 UIADD3 UR7, UPT, UPT, UR7, -UR8, URZ ;  /* 0x8000000807078290 */ /* 0x000fe4000fffe0ff */
[----:B------:R-:W-:-:S02]  /*1520*/  @!UP0 UIMAD UR6, UR9, UR6, UR8 ;  /* 0x00000006090682a4 */ /* 0x000fc4000f8e0208 */
[----:B------:R-:W-:Y:S02]  /*1530*/  @!UP0 UIMAD UR4, UR7, UR19, UR5 ;  /* 0x00000013070482a4 */ /* 0x000fe4000f8e0205 */
[----:B------:R-:W-:Y:S02]  /*1540*/  UIMAD UR46, UR20, UR11, UR46 ;  /* 0x0000000b142e72a4 */ /* 0x000fe4000f8e022e */
[----:B------:R-:W-:Y:S01]  /*1550*/  UIMAD UR47, UR4, UR14, UR10 ;  /* 0x0000000e042f72a4 */ /* 0x000fe2000f8e020a */
[----:B------:R-:W-:Y:S02]  /*1560*/  @!UP0 UMOV UR5, UR6 ;  /* 0x0000000600058c82 */ /* 0x000fe40008000000 */
[----:B------:R-:W-:-:S12]  /*1570*/  UIMAD UR46, UR5, UR20, UR46 ;  /* 0x00000014052e72a4 */ /* 0x000fd8000f8e022e */
.L_x_18:
[----:B------:R-:W-:-:S09]  /*1580*/  UISETP.NE.AND UP0, UPT, UR22, 0x1, UPT ;  /* 0x000000011600788c */ /* 0x000fd2000bf05270 */
[----:B------:R-:W-:Y:S05]  /*1590*/  BRA.U UP0, `(.L_x_19) ;  /* 0x0000000100407547 */ /* 0x000fea000b800000 */
[----:B------:R-:W1:Y:S01]  /*15a0*/  LDCU.128 UR8, c[0x0][0xc10] ;  /* 0x00018200ff0877ac */ /* 0x000e620008000c00 */
[----:B------:R-:W2:Y:S01]  /*15b0*/  LDCU UR12, c[0x0][0xc0c] ;  /* 0x00018180ff0c77ac */ /* 0x000ea20008000800 */
[----:B------:R-:W3:Y:S01]  /*15c0*/  LDCU UR13, c[0x0][0xc20] ;  /* 0x00018400ff0d77ac */ /* 0x000ee20008000800 */
[----:B-1----:R-:W-:Y:S02]  /*15d0*/  UIMAD.WIDE.U32 UR4, UR46, UR8, URZ ;  /* 0x000000082e0472a5 */ /* 0x002fe4000f8e00ff */
[----:B------:R-:W-:Y:S02]  /*15e0*/  UIMAD.WIDE.U32 UR6, UR47, UR11, URZ ;  /* 0x0000000b2f0672a5 */ /* 0x000fe4000f8e00ff */
[----:B--2---:R-:W-:Y:S02]  /*15f0*/  UISETP.NE.AND UP0, UPT, UR12, 0x1, UPT ;  /* 0x000000010c00788c */ /* 0x004fe4000bf05270 */
[----:B------:R-:W-:-:S03]  /*1600*/  USHF.R.U32.HI UR5, URZ, UR9, UR5 ;  /* 0x00000009ff057299 */ /* 0x000fc60008011605 */
[----:B------:R-:W-:Y:S01]  /*1610*/  UMOV UR4, UR7 ;  /* 0x0000000700047c82 */ /* 0x000fe20008000000 */
[----:B------:R-:W-:Y:S02]  /*1620*/  USEL UR5, UR46, UR5, !UP0 ;  /* 0x000000052e057287 */ /* 0x000fe4000c000000 */
[----:B------:R-:W-:Y:S02]  /*1630*/  UISETP.NE.AND UP0, UPT, UR10, 0x1, UPT ;  /* 0x000000010a00788c */ /* 0x000fe4000bf05270 */
[----:B---3--:R-:W-:-:S04]  /*1640*/  USHF.R.U32.HI UR4, URZ, UR13, UR4 ;  /* 0x0000000dff047299 */ /* 0x008fc80008011604 */
[----:B------:R-:W-:-:S04]  /*1650*/  USEL UR4, UR47, UR4, !UP0 ;  /* 0x000000042f047287 */ /* 0x000fc8000c000000 */
[----:B------:R-:W-:Y:S02]  /*1660*/  UIADD3 UR6, UPT, UPT, UR5, -UR4, URZ ;  /* 0x8000000405067290 */ /* 0x000fe4000fffe0ff */
[----:B------:R-:W-:Y:S02]  /*1670*/  UIADD3 UR4, UPT, UPT, -UR5, UR4, URZ ;  /* 0x0000000405047290 */ /* 0x000fe4000fffe1ff */
[----:B------:R-:W-:Y:S02]  /*1680*/  UIMAD UR47, UR6, UR10, UR47 ;  /* 0x0000000a062f72a4 */ /* 0x000fe4000f8e022f */
[----:B------:R-:W-:-:S12]  /*1690*/  UIMAD UR46, UR4, UR12, UR46 ;  /* 0x0000000c042e72a4 */ /* 0x000fd8000f8e022e */
.L_x_19:
[----:B------:R-:W-:Y:S01]  /*16a0*/  UISETP.NE.AND UP0, UPT, UR18, 0x2, UPT ;  /* 0x000000021200788c */ /* 0x000fe2000bf05270 */
[----:B------:R-:W-:Y:S09]  /*16b0*/  BRA.U !UP5, `(.L_x_20) ;  /* 0x000000010d0c7547 */ /* 0x000ff2000b800000 */
[----:B------:R-:W-:Y:S01]  /*16c0*/  UCGABAR_WAIT ;  /* 0x0000000000007dc7 */ /* 0x000fe20008000000 */
[----:B------:R-:W-:Y:S01]  /*16d0*/  CCTL.IVALL ;  /* 0x00000000ff00798f */ /* 0x000fe20002000000 */
[----:B------:R-:W-:Y:S05]  /*16e0*/  BRA `(.L_x_21) ;  /* 0x0000000000047947 */ /* 0x000fea0003800000 */
.L_x_20:
[----:B------:R-:W-:Y:S06]  /*16f0*/  BAR.SYNC.DEFER_BLOCKING 0x0 ;  /* 0x0000000000007b1d */ /* 0x000fec0000010000 */
.L_x_21:
[----:B------:R-:W-:Y:S05]  /*1700*/  BRA.U UP0, `(.L_x_22) ;  /* 0x0000002500807547 */ /* 0x000fea000b800000 */
[----:B------:R-:W1:Y:S01]  /*1710*/  LDCU UR5, c[0x0][0x388] ;  /* 0x00007100ff0577ac */ /* 0x000e620008000800 */
[----:B------:R-:W-:Y:S01]  /*1720*/  PLOP3.LUT P1, PT, PT, PT, UP3, 0x80, 0x8 ;  /* 0x000000000008781c */ /* 0x000fe20003f2f038 */
[----:B------:R-:W-:Y:S01]  /*1730*/  IMAD.MOV.U32 R3, RZ, RZ, 0x1 ;  /* 0x00000001ff037424 */ /* 0x000fe200078e00ff */
[----:B------:R-:W-:Y:S01]  /*1740*/  ISETP.EQ.OR P2, PT, R0, RZ, P3 ;  /* 0x000000ff0000720c */ /* 0x000fe20001f42670 */
[----:B------:R-:W2:Y:S01]  /*1750*/  LDCU UR8, c[0x0][0x38c] ;  /* 0x00007180ff0877ac */ /* 0x000ea20008000800 */
[----:B------:R-:W-:Y:S01]  /*1760*/  PLOP3.LUT P1, PT, P1, PT, PT, 0x8, 0x80 ;  /* 0x000000000080781c */ /* 0x000fe20000f2e170 */
[----:B------:R-:W-:Y:S01]  /*1770*/  IMAD.MOV.U32 R2, RZ, RZ, RZ ;  /* 0x000000ffff027224 */ /* 0x000fe200078e00ff */
[----:B------:R-:W3:Y:S01]  /*1780*/  LDCU.64 UR6, c[0x0][0x390] ;  /* 0x00007200ff0677ac */ /* 0x000ee20008000a00 */
[----:B------:R-:W-:Y:S02]  /*1790*/  UISETP.NE.AND UP1, UPT, UR18, URZ, UPT ;  /* 0x000000ff1200728c */ /* 0x000fe4000bf25270 */
[----:B------:R-:W-:Y:S01]  /*17a0*/  USEL UR37, URZ, 0x1, UP6 ;  /* 0x00000001ff257887 */ /* 0x000fe2000b000000 */
[----:B------:R-:W4:Y:S01]  /*17b0*/  LDCU UR55, c[0x0][0x370] ;  /* 0x00006e00ff3777ac */ /* 0x000f220008000800 */
[----:B-1----:R-:W-:Y:S01]  /*17c0*/  UIADD3 UR5, UPT, UPT, UR5, 0x3f, URZ ;  /* 0x0000003f05057890 */ /* 0x002fe2000fffe0ff */
[----:B------:R-:W1:Y:S03]  /*17d0*/  LDCU.64 UR44, c[0x0][0x348] ;  /* 0x00006900ff2c77ac */ /* 0x000e660008000a00 */
[----:B------:R-:W-:Y:S01]  /*17e0*/  USHF.R.S32.HI UR4, URZ, 0x1f, UR5 ;  /* 0x0000001fff047899 */ /* 0x000fe20008011405 */
[----:B------:R-:W1:Y:S03]  /*17f0*/  LDCU UR54, c[0x0][0x374] ;  /* 0x00006e80ff3677ac */ /* 0x000e660008000800 */
[----:B------:R-:W-:-:S02]  /*1800*/  ULEA.HI UR4, UR4, UR5, URZ, 0x6 ;  /* 0x0000000504047291 */ /* 0x000fc4000f8f30ff */
[----:B------:R-:W-:Y:S02]  /*1810*/  USEL UR37, UR37, 0x2, UP1 ;  /* 0x0000000225257887 */ /* 0x000fe40008800000 */
[----:B------:R-:W-:Y:S01]  /*1820*/  USHF.R.S32.HI UR4, URZ, 0x6, UR4 ;  /* 0x00000006ff047899 */ /* 0x000fe20008011404 */
[----:B------:R-:W-:Y:S01]  /*1830*/  UMOV UR30, URZ ;  /* 0x000000ff001e7c82 */ /* 0x000fe20008000000 */
[----:B------:R-:W-:Y:S02]  /*1840*/  UMOV UR31, URZ ;  /* 0x000000ff001f7c82 */ /* 0x000fe40008000000 */
[----:B--2---:R-:W-:Y:S01]  /*1850*/  UIMAD UR4, UR4, UR8, URZ ;  /* 0x00000008040472a4 */ /* 0x004fe2000f8e02ff */
[----:B------:R-:W-:-:S03]  /*1860*/  UMOV UR43, URZ ;  /* 0x000000ff002b7c82 */ /* 0x000fc60008000000 */
[----:B---3--:R-:W-:-:S04]  /*1870*/  UIMAD UR4, UR4, UR6, URZ ;  /* 0x00000006040472a4 */ /* 0x008fc8000f8e02ff */
[----:B------:R-:W-:-:S04]  /*1880*/  UIMAD UR56, UR4, UR7, URZ ;  /* 0x00000007043872a4 */ /* 0x000fc8000f8e02ff */
[----:B------:R-:W-:Y:S02]  /*1890*/  UISETP.NE.AND UP2, UPT, UR56, URZ, UPT ;  /* 0x000000ff3800728c */ /* 0x000fe4000bf45270 */
[----:B------:R-:W-:-:S04]  /*18a0*/  UISETP.LT.U32.AND UP0, UPT, UR56, 0x1b, UPT ;  /* 0x0000001b3800788c */ /* 0x000fc8000bf01070 */
[----:B------:R-:W-:-:S04]  /*18b0*/  USEL UR4, UR56, 0x1b, UP0 ;  /* 0x0000001b38047887 */ /* 0x000fc80008000000 */
[----:B------:R-:W-:Y:S02]  /*18c0*/  UIADD3 UR5, UPT, UPT, UR4, -0x1, URZ ;  /* 0xffffffff04057890 */ /* 0x000fe4000fffe0ff */
[----:B------:R-:W-:Y:S02]  /*18d0*/  @!UP2 UIADD3 UR5, UPT, UPT, UR4, URZ, URZ ;  /* 0x000000ff0405a290 */ /* 0x000fe4000fffe0ff */
[----:B------:R-:W-:Y:S02]  /*18e0*/  UIADD3 UR53, UPT, UPT, UR56, -UR4, URZ ;  /* 0x8000000438357290 */ /* 0x000fe4000fffe0ff */
[----:B-1--4-:R-:W-:-:S12]  /*18f0*/  UIADD3 UR57, UPT, UPT, UR5, 0x1, URZ ;  /* 0x0000000105397890 */ /* 0x012fd8000fffe0ff */
.L_x_40:
[----:B------:R-:W1:Y:S01]  /*1900*/  S2UR UR29, SR_CgaCtaId ;  /* 0x00000000001d79c3 */ /* 0x000e620000008800 */
[----:B------:R-:W-:Y:S01]  /*1910*/  UMOV UR4, 0x400 ;  /* 0x0000040000047882 */ /* 0x000fe20000000000 */
[----:B------:R-:W-:Y:S01]  /*1920*/  SHF.L.U32 R0, R3, 0x1f, RZ ;  /* 0x0000001f03007819 */ /* 0x000fe200000006ff */
[----:B------:R-:W-:Y:S02]  /*1930*/  UISETP.NE.AND UP0, UPT, UR56, URZ, UPT ;  /* 0x000000ff3800728c */ /* 0x000fe4000bf05270 */
[----:B------:R-:W-:Y:S02]  /*1940*/  USHF.L.U32 UR48, UR46, 0x6, URZ ;  /* 0x000000062e307899 */ /* 0x000fe400080006ff */
[----:B------:R-:W-:Y:S01]  /*1950*/  USHF.L.U32 UR18, UR47, 0x6, URZ ;  /* 0x000000062f127899 */ /* 0x000fe200080006ff */
[----:B------:R-:W-:Y:S01]  /*1960*/  UMOV UR28, URZ ;  /* 0x000000ff001c7c82 */ /* 0x000fe20008000000 */
[----:B------:R-:W-:Y:S01]  /*1970*/  UMOV UR22, URZ ;  /* 0x000000ff00167c82 */ /* 0x000fe20008000000 */
[----:B------:R-:W-:Y:S01]  /*1980*/  UMOV UR21, URZ ;  /* 0x000000ff00157c82 */ /* 0x000fe20008000000 */
[----:B------:R-:W-:Y:S01]  /*1990*/  UMOV UR20, URZ ;  /* 0x000000ff00147c82 */ /* 0x000fe20008000000 */
[----:B-1----:R-:W-:-:S04]  /*19a0*/  ULEA UR29, UR29, UR4, 0x18 ;  /* 0x000000041d1d7291 */ /* 0x002fc8000f8ec0ff */
[----:B------:R-:W-:-:S09]  /*19b0*/  ULEA UR4, UR30, UR29, 0x3 ;  /* 0x0000001d1e047291 */ /* 0x000fd2000f8e18ff */
[----:B------:R1:W2:Y:S01]  /*19c0*/  SYNCS.PHASECHK.TRANS64.TRYWAIT P0, [UR4+0xd8], R0 ;  /* 0x0000d800ff0075a7 */ /* 0x0002a20008001104 */
[----:B------:R-:W-:Y:S05]  /*19d0*/  BRA.U !UP0, `(.L_x_23) ;  /* 0x0000000508a47547 */ /* 0x000fea000b800000 */
[----:B------:R-:W3:Y:S01]  /*19e0*/  LDCU.128 UR12, c[0x0][0x480] ;  /* 0x00009000ff0c77ac */ /* 0x000ee20008000c00 */
[----:B------:R-:W4:Y:S01]  /*19f0*/  LDCU.128 UR8, c[0x0][0x490] ;  /* 0x00009200ff0877ac */ /* 0x000f220008000c00 */
[----:B------:R-:W1:Y:S01]  /*1a00*/  LDCU.64 UR20, c[0x0][0x4c0] ;  /* 0x00009800ff1477ac */ /* 0x000e620008000a00 */
[----:B------:R-:W1:Y:S01]  /*1a10*/  LDCU.64 UR16, c[0x0][0x4f0] ;  /* 0x00009e00ff1077ac */ /* 0x000e620008000a00 */
[----:B------:R-:W1:Y:S01]  /*1a20*/  LDCU UR19, c[0x0][0x4c8] ;  /* 0x00009900ff1377ac */ /* 0x000e620008000800 */
[----:B---3--:R-:W-:Y:S02]  /*1a30*/  UIMAD.WIDE.U32 UR4, UR48, UR13, URZ ;  /* 0x0000000d300472a5 */ /* 0x008fe4000f8e00ff */
[----:B------:R-:W-:Y:S02]  /*1a40*/  UISETP.NE.AND UP0, UPT, UR12, 0x1, UPT ;  /* 0x000000010c00788c */ /* 0x000fe4000bf05270 */
[----:B------:R-:W-:Y:S01]  /*1a50*/  USHF.R.U32.HI UR5, URZ, UR14, UR5 ;  /* 0x0000000eff057299 */ /* 0x000fe20008011605 */
[----:B------:R-:W3:Y:S03]  /*1a60*/  LDCU UR52, c[0x0][0x38c] ;  /* 0x00007180ff3477ac */ /* 0x000ee60008000800 */
[----:B------:R-:W-:-:S02]  /*1a70*/  USEL UR5, UR48, UR5, !UP0 ;  /* 0x0000000530057287 */ /* 0x000fc4000c000000 */
[----:B------:R-:W-:Y:S02]  /*1a80*/  UISETP.NE.AND UP0, UPT, UR15, 0x1, UPT ;  /* 0x000000010f00788c */ /* 0x000fe4000bf05270 */
[----:B----4-:R-:W-:Y:S01]  /*1a90*/  UIMAD.WIDE.U32 UR6, UR5, UR8, URZ ;  /* 0x00000008050672a5 */ /* 0x010fe2000f8e00ff */
[----:B------:R-:W4:Y:S01]  /*1aa0*/  LDCU UR8, c[0x0][0x4a0] ;  /* 0x00009400ff0877ac */ /* 0x000f220008000800 */
[----:B------:R-:W1:Y:S05]  /*1ab0*/  LDCU UR23, c[0x0][0x4cc] ;  /* 0x00009980ff1777ac */ /* 0x000e6a0008000800 */
[----:B------:R-:W-:Y:S01]  /*1ac0*/  UMOV UR4, UR7 ;  /* 0x0000000700047c82 */ /* 0x000fe20008000000 */
[----:B------:R-:W1:Y:S01]  /*1ad0*/  LDCU.64 UR40, c[0x0][0x390] ;  /* 0x00007200ff2877ac */ /* 0x000e620008000a00 */
[----:B------:R-:W-:Y:S01]  /*1ae0*/  USHF.R.U32.HI UR4, URZ, UR9, UR4 ;  /* 0x00000009ff047299 */ /* 0x000fe20008011604 */
[----:B------:R-:W1:Y:S03]  /*1af0*/  LDCU UR9, c[0x0][0x4ec] ;  /* 0x00009d80ff0977ac */ /* 0x000e660008000800 */
[----:B------:R-:W-:-:S02]  /*1b00*/  USEL UR4, UR5, UR4, !UP0 ;  /* 0x0000000405047287 */ /* 0x000fc4000c000000 */
[----:B------:R-:W-:Y:S02]  /*1b10*/  UISETP.NE.AND UP0, UPT, UR10, 0x1, UPT ;  /* 0x000000010a00788c */ /* 0x000fe4000bf05270 */
[----:B------:R-:W-:Y:S01]  /*1b20*/  UIMAD.WIDE.U32 UR6, UR4, UR11, URZ ;  /* 0x0000000b040672a5 */ /* 0x000fe2000f8e00ff */
[----:B------:R-:W1:Y:S01]  /*1b30*/  LDCU.64 UR24, c[0x0][0x4d0] ;  /* 0x00009a00ff1877ac */ /* 0x000e620008000a00 */
[----:B------:R-:W-:-:S05]  /*1b40*/  UIADD3 UR43, UPT, UPT, UR57, UR31, URZ ;  /* 0x0000001f392b7290 */ /* 0x000fca000fffe0ff */
[----:B------:R-:W-:Y:S01]  /*1b50*/  UMOV UR6, UR7 ;  /* 0x0000000700067c82 */ /* 0x000fe20008000000 */
[----:B------:R-:W-:Y:S02]  /*1b60*/  UIADD3 UR7, UPT, UPT, -UR4, URZ, URZ ;  /* 0x000000ff04077290 */ /* 0x000fe4000fffe1ff */
[----:B----4-:R-:W-:Y:S02]  /*1b70*/  USHF.R.U32.HI UR6, URZ, UR8, UR6 ;  /* 0x00000008ff067299 */ /* 0x010fe40008011606 */
[----:B------:R-:W-:Y:S02]  /*1b80*/  UIADD3 UR8, UPT, UPT, -UR5, URZ, URZ ;  /* 0x000000ff05087290 */ /* 0x000fe4000fffe1ff */
[----:B------:R-:W-:Y:S02]  /*1b90*/  USEL UR14, UR4, UR6, !UP0 ;  /* 0x00000006040e7287 */ /* 0x000fe4000c000000 */
[----:B------:R-:W-:Y:S02]  /*1ba0*/  UIMAD UR7, UR15, UR7, UR5 ;  /* 0x000000070f0772a4 */ /* 0x000fe4000f8e0205 */
[----:B------:R-:W-:-:S02]  /*1bb0*/  UIADD3 UR6, UPT, UPT, -UR14, URZ, URZ ;  /* 0x000000ff0e067290 */ /* 0x000fc4000fffe1ff */
[----:B------:R-:W-:Y:S02]  /*1bc0*/  UIMAD UR8, UR12, UR8, UR48 ;  /* 0x000000080c0872a4 */ /* 0x000fe4000f8e0230 */
[----:B------:R-:W-:Y:S02]  /*1bd0*/  UIMAD UR13, UR10, UR6, UR4 ;  /* 0x000000060a0d72a4 */ /* 0x000fe4000f8e0204 */
[----:B-1----:R-:W-:Y:S02]  /*1be0*/  UIMAD UR11, UR8, UR20, UR9 ;  /* 0x00000014080b72a4 */ /* 0x002fe4000f8e0209 */
[----:B------:R-:W-:Y:S01]  /*1bf0*/  UIMAD UR12, UR7, UR21, UR16 ;  /* 0x00000015070c72a4 */ /* 0x000fe2000f8e0210 */
[----:B------:R-:W1:Y:S02]  /*1c00*/  LDCU.64 UR4, c[0x0][0x4f8] ;  /* 0x00009f00ff0477ac */ /* 0x000e640008000a00 */
[----:B------:R-:W4:Y:S01]  /*1c10*/  LDCU UR6, c[0x0][0x500] ;  /* 0x0000a000ff0677ac */ /* 0x000f220008000800 */
[----:B------:R-:W-:Y:S01]  /*1c20*/  UIMAD UR13, UR13, UR19, UR17 ;  /* 0x000000130d0d72a4 */ /* 0x000fe2000f8e0211 */
[----:B------:R-:W-:Y:S01]  /*1c30*/  UMOV UR28, URZ ;  /* 0x000000ff001c7c82 */ /* 0x000fe20008000000 */
[----:B------:R-:W-:Y:S01]  /*1c40*/  UMOV UR7, UR30 ;  /* 0x0000001e00077c82 */ /* 0x000fe20008000000 */
[----:B------:R-:W-:Y:S01]  /*1c50*/  UMOV UR20, URZ ;  /* 0x000000ff00147c82 */ /* 0x000fe20008000000 */
[----:B------:R-:W-:Y:S01]  /*1c60*/  UMOV UR21, URZ ;  /* 0x000000ff00157c82 */ /* 0x000fe20008000000 */
[----:B---3--:R-:W-:-:S07]  /*1c70*/  UMOV UR22, URZ ;  /* 0x000000ff00167c82 */ /* 0x008fce0008000000 */
.L_x_29:
[----:B------:R-:W-:Y:S01]  /*1c80*/  @!P3 MOV R4, 0x2000 ;  /* 0x000020000004b802 */ /* 0x000fe20000000f00 */
[----:B------:R-:W-:Y:S01]  /*1c90*/  ULEA UR9, UR7, UR29, 0x3 ;  /* 0x0000001d07097291 */ /* 0x000fe2000f8e18ff */
[----:B--2---:R-:W-:Y:S11]  /*1ca0*/  @P0 BRA `(.L_x_24) ;  /* 0x00000000000c0947 */ /* 0x004ff60003800000 */
[----:B------:R-:W-:Y:S04]  /*1cb0*/  SHF.L.U32 R5, R3, 0x1f, RZ ;  /* 0x0000001f03057819 */ /* 0x000fe800000006ff */
[----:B------:R-:W2:Y:S02]  /*1cc0*/  SYNCS.PHASECHK.TRANS64.TRYWAIT P0, [UR9+0xd8], R5 ;  /* 0x0000d805ff0075a7 */ /* 0x000ea40008001109 */
[----:B--2---:R-:W-:Y:S05]  /*1cd0*/  @!P0 BRA `(.L_x_25) ;  /* 0x0000005c00988947 */ /* 0x004fea0003800000 */
.L_x_24:
[----:B------:R3:W-:Y:S01]  /*1ce0*/  @!P3 SYNCS.ARRIVE.TRANS64 RZ, [UR9], R4 ;  /* 0x00000004ffffb9a7 */ /* 0x0007e20008000009 */
[----:B------:R-:W-:Y:S04]  /*1cf0*/  ULOP3.LUT UR8, UR37, 0x2, URZ, 0xfc, !UPT ;  /* 0x0000000225087892 */ /* 0x000fe8000f8efcff */
[----:B------:R-:W-:Y:S09]  /*1d00*/  UISETP.NE.AND UP0, UPT, UR8, 0x2, UPT ;  /* 0x000000020800788c */ /* 0x000ff2000bf05270 */
[----:B------:R-:W-:Y:S05]  /*1d10*/  BRA.U UP0, `(.L_x_26) ;  /* 0x0000000100047547 */ /* 0x000fea000b800000 */
[----:B-1--4-:R-:W-:Y:S05]  /*1d20*/  BPT.TRAP 0x1 ;  /* 0x000000040000795c */ /* 0x012fea0000300000 */
.L_x_26:
[----:B------:R-:W-:Y:S04]  /*1d30*/  BSSY.RECONVERGENT B0, `(.L_x_27) ;  /* 0x0000003000007945 */ /* 0x000fe80003800200 */
[----:B------:R-:W-:Y:S05]  /*1d40*/  @P2 BRA `(.L_x_28) ;  /* 0x0000000000042947 */ /* 0x000fea0003800000 */
[----:B-1--4-:R-:W-:Y:S05]  /*1d50*/  BPT.TRAP 0x1 ;  /* 0x000000040000795c */ /* 0x012fea0000300000 */
.L_x_28:
[----:B-1--4-:R-:W-:Y:S05]  /*1d60*/  BSYNC.RECONVERGENT B0 ;  /* 0x0000000000007941 */ /* 0x012fea0003800200 */
.L_x_27:
[----:B------:R-:W-:Y:S02]  /*1d70*/  UIADD3 UR8, UPT, UPT, UR7, 0x1, URZ ;  /* 0x0000000107087890 */ /* 0x000fe4000fffe0ff */
[----:B------:R-:W-:Y:S02]  /*1d80*/  UIMAD UR16, UR20, UR23, UR4 ;  /* 0x00000017141072a4 */ /* 0x000fe4000f8e0204 */
[----:B------:R-:W-:Y:S02]  /*1d90*/  UISETP.NE.AND UP0, UPT, UR8, 0x1b, UPT ;  /* 0x0000001b0800788c */ /* 0x000fe4000bf05270 */
[----:B------:R-:W-:Y:S02]  /*1da0*/  UIMAD UR15, UR21, UR24, UR5 ;  /* 0x00000018150f72a4 */ /* 0x000fe4000f8e0205 */
[----:B------:R-:W-:Y:S02]  /*1db0*/  USEL UR10, URZ, 0x1, UP0 ;  /* 0x00000001ff0a7887 */ /* 0x000fe40008000000 */
[----:B------:R-:W-:Y:S02]  /*1dc0*/  USEL UR30, UR8, URZ, UP0 ;  /* 0x000000ff081e7287 */ /* 0x000fe40008000000 */
[----:B------:R-:W-:Y:S02]  /*1dd0*/  ULEA UR15, UR15, UR16, 0x5 ;  /* 0x000000100f0f7291 */ /* 0x000fe4000f8e28ff */
[----:B------:R-:W-:Y:S01]  /*1de0*/  ULEA UR8, UR30, UR29, 0x3 ;  /* 0x0000001d1e087291 */ /* 0x000fe2000f8e18ff */
[----:B------:R-:W-:Y:S01]  /*1df0*/  LOP3.LUT R3, R3, UR10, RZ, 0x3c, !PT ;  /* 0x0000000a03037c12 */ /* 0x000fe2000f8e3cff */
[----:B------:R-:W-:Y:S02]  /*1e00*/  UIADD3 UR34, UP1, UPT, UR44, 0x80, URZ ;  /* 0x000000802c227890 */ /* 0x000fe4000ff3e0ff */
[----:B------:R-:W-:Y:S01]  /*1e10*/  USHF.L.U32 UR10, UR28, 0x6, URZ ;  /* 0x000000061c0a7899 */ /* 0x000fe200080006ff */
[----:B--2---:R-:W-:Y:S01]  /*1e20*/  SHF.L.U32 R0, R3, 0x1f, RZ ;  /* 0x0000001f03007819 */ /* 0x004fe200000006ff */
[----:B------:R-:W-:Y:S02]  /*1e30*/  UIADD3.X UR35, UPT, UPT, URZ, UR45, URZ, UP1, !UPT ;  /* 0x0000002dff237290 */ /* 0x000fe40008ffe4ff */
[----:B------:R-:W-:Y:S01]  /*1e40*/  UIADD3 UR32, UP0, UPT, UR44, 0x200, URZ ;  /* 0x000002002c207890 */ /* 0x000fe2000ff1e0ff */
[----:B------:R1:W2:Y:S01]  /*1e50*/  SYNCS.PHASECHK.TRANS64.TRYWAIT P0, [UR8+0xd8], R0 ;  /* 0x0000d800ff0075a7 */ /* 0x0002a20008001108 */
[----:B------:R-:W-:Y:S02]  /*1e60*/  USHF.L.U32 UR8, UR7, 0xc, URZ ;  /* 0x0000000c07087899 */ /* 0x000fe400080006ff */
[----:B------:R-:W-:Y:S02]  /*1e70*/  UIMAD UR7, UR22, UR25, UR6 ;  /* 0x00000019160772a4 */ /* 0x000fe4000f8e0206 */
[----:B------:R-:W-:Y:S02]  /*1e80*/  ULOP3.LUT UR17, UR42, UR8, URZ, 0xfc, !UPT ;  /* 0x000000082a117292 */ /* 0x000fe4000f8efcff */
[----:B------:R-:W-:Y:S02]  /*1e90*/  ULEA UR7, UR7, UR15, 0xa ;  /* 0x0000000f07077291 */ /* 0x000fe4000f8e50ff */
[----:B------:R-:W-:Y:S02]  /*1ea0*/  UIADD3 UR8, UPT, UPT, UR29, 0x2600, UR8 ;  /* 0x000026001d087890 */ /* 0x000fe4000fffe008 */
[----:B------:R-:W-:Y:S02]  /*1eb0*/  UPRMT UR7, UR7, 0x5410, URZ ;  /* 0x0000541007077896 */ /* 0x000fe400080000ff */
[----:B------:R-:W-:Y:S02]  /*1ec0*/  UIADD3.X UR33, UPT, UPT, URZ, UR45, URZ, UP0, !UPT ;  /* 0x0000002dff217290 */ /* 0x000fe400087fe4ff */
[----:B------:R-:W-:Y:S02]  /*1ed0*/  ULOP3.LUT UR19, UR38, UR10, URZ, 0xfc, !UPT ;  /* 0x0000000a26137292 */ /* 0x000fe4000f8efcff */
[----:B------:R-:W-:Y:S02]  /*1ee0*/  UIADD3 UR16, UPT, UPT, UR29, 0x1d600, UR17 ;  /* 0x0001d6001d107890 */ /* 0x000fe4000fffe011 */
[----:B------:R-:W-:Y:S01]  /*1ef0*/  UIADD3 UR36, UPT, UPT, UR20, 0x1, URZ ;  /* 0x0000000114247890 */ /* 0x000fe2000fffe0ff */
[----:B------:R4:W-:Y:S01]  /*1f00*/  UTMALDG.5D.IM2COL [UR8], [UR34], UR7 ;  /* 0x00000008220073b4 */ /* 0x0009e20008060007 */
[----:B------:R-:W-:Y:S02]  /*1f10*/  UIADD3 UR27, UPT, UPT, UR21, 0x1, URZ ;  /* 0x00000001151b7890 */ /* 0x000fe4000fffe0ff */
[----:B------:R-:W-:Y:S02]  /*1f20*/  UISETP.NE.AND UP2, UPT, UR36, UR52, UPT ;  /* 0x000000342400728c */ /* 0x000fe4000bf45270 */
[----:B------:R-:W-:Y:S02]  /*1f30*/  UIADD3 UR26, UPT, UPT, UR22, 0x1, URZ ;  /* 0x00000001161a7890 */ /* 0x000fe4000fffe0ff */
[----:B------:R-:W-:Y:S01]  /*1f40*/  UIADD3 UR31, UPT, UPT, UR31, 0x1, URZ ;  /* 0x000000011f1f7890 */ /* 0x000fe2000fffe0ff */
[----:B------:R-:W-:Y:S01]  /*1f50*/  UMOV UR49, 0x30000 ;  /* 0x0003000000317882 */ /* 0x000fe20000000000 */
[----:B------:R-:W-:Y:S01]  /*1f60*/  UMOV UR46, 0x0 ;  /* 0x00000000002e7882 */ /* 0x000fe20000000000 */
[----:B------:R-:W-:Y:S01]  /*1f70*/  UMOV UR47, 0x10000000 ;  /* 0x10000000002f7882 */ /* 0x000fe20000000000 */
[----:B------:R-:W-:Y:S03]  /*1f80*/  UMOV UR17, UR9 ;  /* 0x0000000900117c82 */ /* 0x000fe60008000000 */
[----:B------:R-:W-:Y:S01]  /*1f90*/  @UP2 UIADD3 UR27, UPT, UPT, UR21, URZ, URZ ;  /* 0x000000ff151b2290 */ /* 0x000fe2000fffe0ff */
[----:B------:R3:W-:Y:S03]  /*1fa0*/  UTMALDG.5D.MULTICAST [UR16], [UR32], UR49, desc[UR46] ;  /* 0x00002e10200073b4 */ /* 0x0007e60008021831 */
[----:B------:R-:W-:Y:S11]  /*1fb0*/  UISETP.NE.AND UP1, UPT, UR27, UR40, UPT ;  /* 0x000000281b00728c */ /* 0x000ff6000bf25270 */
[----:B------:R-:W-:Y:S04]  /*1fc0*/  @UP1 UIADD3 UR26, UPT, UPT, UR22, URZ, URZ ;  /* 0x000000ff161a1290 */ /* 0x000fe8000fffe0ff */
[----:B------:R-:W-:Y:S02]  /*1fd0*/  UISETP.NE.AND UP0, UPT, UR26, UR41, UPT ;  /* 0x000000291a00728c */ /* 0x000fe4000bf05270 */
[----:B----4-:R-:W-:Y:S01]  /*1fe0*/  UIADD3 UR8, UPT, UPT, UR28, 0x1, URZ ;  /* 0x000000011c087890 */ /* 0x010fe2000fffe0ff */
[----:B------:R-:W-:Y:S08]  /*1ff0*/  UMOV UR7, UR30 ;  /* 0x0000001e00077c82 */ /* 0x000ff00008000000 */
[----:B------:R-:W-:Y:S07]  /*2000*/  @UP0 UIADD3 UR8, UPT, UPT, UR28, URZ, URZ ;  /* 0x000000ff1c080290 */ /* 0x000fee000fffe0ff */
[----:B------:R-:W-:Y:S01]  /*2010*/  UMOV UR28, UR8 ;  /* 0x00000008001c7c82 */ /* 0x000fe20008000000 */
[----:B---3--:R-:W-:Y:S02]  /*2020*/  USEL UR22, UR26, URZ, UP0 ;  /* 0x000000ff1a167287 */ /* 0x008fe40008000000 */
[----:B------:R-:W-:Y:S02]  /*2030*/  UISETP.NE.AND UP0, UPT, UR31, UR43, UPT ;  /* 0x0000002b1f00728c */ /* 0x000fe4000bf05270 */
[----:B------:R-:W-:Y:S02]  /*2040*/  USEL UR20, UR36, URZ, UP2 ;  /* 0x000000ff24147287 */ /* 0x000fe40009000000 */
[----:B------:R-:W-:Y:S05]  /*2050*/  USEL UR21, UR27, URZ, UP1 ;  /* 0x000000ff1b157287 */ /* 0x000fea0008800000 */
[----:B-1----:R-:W-:Y:S07]  /*2060*/  BRA.U UP0, `(.L_x_29) ;  /* 0xfffffffd00047547 */ /* 0x002fee000b83ffff */
.L_x_23:
[----:B------:R-:W-:Y:S01]  /*2070*/  ULEA UR4, UR30, UR29, 0x3 ;  /* 0x0000001d1e047291 */ /* 0x000fe2000f8e18ff */
[----:B-1----:R-:W-:Y:S01]  /*2080*/  SHF.L.U32 R0, R3, 0x1f, RZ ;  /* 0x0000001f03007819 */ /* 0x002fe200000006ff */
[----:B------:R-:W-:Y:S01]  /*2090*/  @!P1 SYNCS.ARRIVE.TRANS64.A1T0 RZ, [UR29+0x1c8], RZ ;  /* 0x0001c8ffffff99a7 */ /* 0x000fe2000810001d */
[----:B------:R-:W-:-:S06]  /*20a0*/  UISETP.GE.AND UP0, UPT, UR53, 0x1, UPT ;  /* 0x000000013500788c */ /* 0x000fcc000bf06270 */
[----:B--2---:R1:W2:Y:S03]  /*20b0*/  SYNCS.PHASECHK.TRANS64.TRYWAIT P0, [UR4+0xd8], R0 ;  /* 0x0000d800ff0075a7 */ /* 0x0042a60008001104 */
[----:B------:R-:W-:Y:S05]  /*20c0*/  BRA.U !UP0, `(.L_x_30) ;  /* 0x00000005089c7547 */ /* 0x000fea000b800000 */
[----:B------:R-:W3:Y:S01]  /*20d0*/  LDCU.128 UR8, c[0x0][0x480] ;  /* 0x00009000ff0877ac */ /* 0x000ee20008000c00 */
[----:B------:R-:W4:Y:S01]  /*20e0*/  LDCU.128 UR24, c[0x0][0x490] ;  /* 0x00009200ff1877ac */ /* 0x000f220008000c00 */
[----:B------:R-:W1:Y:S01]  /*20f0*/  LDCU.64 UR32, c[0x0][0x4c0] ;  /* 0x00009800ff2077ac */ /* 0x000e620008000a00 */
[----:B------:R-:W1:Y:S01]  /*2100*/  LDCU UR13, c[0x0][0x4c8] ;  /* 0x00009900ff0d77ac */ /* 0x000e620008000800 */
[----:B------:R-:W1:Y:S01]  /*2110*/  LDCU.64 UR16, c[0x0][0x4f0] ;  /* 0x00009e00ff1077ac */ /* 0x000e620008000a00 */
[----:B---3--:R-:W-:Y:S02]  /*2120*/  UIMAD.WIDE.U32 UR4, UR48, UR9, URZ ;  /* 0x00000009300472a5 */ /* 0x008fe4000f8e00ff */
[----:B------:R-:W-:Y:S02]  /*2130*/  UISETP.NE.AND UP0, UPT, UR8, 0x1, UPT ;  /* 0x000000010800788c */ /* 0x000fe4000bf05270 */
[----:B------:R-:W-:Y:S01]  /*2140*/  USHF.R.U32.HI UR5, URZ, UR10, UR5 ;  /* 0x0000000aff057299 */ /* 0x000fe20008011605 */
[----:B------:R-:W3:Y:S03]  /*2150*/  LDCU UR9, c[0x0][0x4a0] ;  /* 0x00009400ff0977ac */ /* 0x000ee60008000800 */
[----:B------:R-:W-:-:S02]  /*2160*/  USEL UR5, UR48, UR5, !UP0 ;  /* 0x0000000530057287 */ /* 0x000fc4000c000000 */
[----:B------:R-:W-:Y:S02]  /*2170*/  UISETP.NE.AND UP0, UPT, UR11, 0x1, UPT ;  /* 0x000000010b00788c */ /* 0x000fe4000bf05270 */
[----:B----4-:R-:W-:Y:S01]  /*2180*/  UIMAD.WIDE.U32 UR6, UR5, UR24, URZ ;  /* 0x00000018050672a5 */ /* 0x010fe2000f8e00ff */
[----:B------:R-:W1:Y:S01]  /*2190*/  LDCU UR10, c[0x0][0x4ec] ;  /* 0x00009d80ff0a77ac */ /* 0x000e620008000800 */
[----:B------:R-:W4:Y:S05]  /*21a0*/  LDCU UR49, c[0x0][0x38c] ;  /* 0x00007180ff3177ac */ /* 0x000f2a0008000800 */
[----:B------:R-:W-:Y:S01]  /*21b0*/  UMOV UR4, UR7 ;  /* 0x0000000700047c82 */ /* 0x000fe20008000000 */
[----:B------:R-:W1:Y:S01]  /*21c0*/  LDCU UR23, c[0x0][0x4cc] ;  /* 0x00009980ff1777ac */ /* 0x000e620008000800 */
[----:B------:R-:W-:Y:S01]  /*21d0*/  USHF.R.U32.HI UR4, URZ, UR25, UR4 ;  /* 0x00000019ff047299 */ /* 0x000fe20008011604 */
[----:B------:R-:W1:Y:S03]  /*21e0*/  LDCU.64 UR40, c[0x0][0x390] ;  /* 0x00007200ff2877ac */ /* 0x000e660008000a00 */
[----:B------:R-:W-:-:S02]  /*21f0*/  USEL UR4, UR5, UR4, !UP0 ;  /* 0x0000000405047287 */ /* 0x000fc4000c000000 */
[----:B------:R-:W-:Y:S02]  /*2200*/  UISETP.NE.AND UP0, UPT, UR26, 0x1, UPT ;  /* 0x000000011a00788c */ /* 0x000fe4000bf05270 */
[----:B------:R-:W-:Y:S01]  /*2210*/  UIMAD.WIDE.U32 UR6, UR4, UR27, URZ ;  /* 0x0000001b040672a5 */ /* 0x000fe2000f8e00ff */
[----:B------:R-:W1:Y:S01]  /*2220*/  LDCU.64 UR24, c[0x0][0x4d0] ;  /* 0x00009a00ff1877ac */ /* 0x000e620008000a00 */
[----:B------:R-:W-:-:S05]  /*2230*/  UIADD3 UR43, UPT, UPT, UR53, UR43, URZ ;  /* 0x0000002b352b7290 */ /* 0x000fca000fffe0ff */
[----:B------:R-:W-:Y:S01]  /*2240*/  UMOV UR6, UR7 ;  /* 0x0000000700067c82 */ /* 0x000fe20008000000 */
[----:B------:R-:W-:Y:S02]  /*2250*/  UIADD3 UR7, UPT, UPT, -UR5, URZ, URZ ;  /* 0x000000ff05077290 */ /* 0x000fe4000fffe1ff */
[----:B---3--:R-:W-:Y:S02]  /*2260*/  USHF.R.U32.HI UR6, URZ, UR9, UR6 ;  /* 0x00000009ff067299 */ /* 0x008fe40008011606 */
[----:B------:R-:W-:Y:S02]  /*2270*/  UIMAD UR7, UR8, UR7, UR48 ;  /* 0x00000007080772a4 */ /* 0x000fe4000f8e0230 */
[----:B------:R-:W-:Y:S02]  /*2280*/  USEL UR14, UR4, UR6, !UP0 ;  /* 0x00000006040e7287 */ /* 0x000fe4000c000000 */
[----:B------:R-:W-:Y:S02]  /*2290*/  UIADD3 UR6, UPT, UPT, -UR4, URZ, URZ ;  /* 0x000000ff04067290 */ /* 0x000fe4000fffe1ff */
[----:B------:R-:W-:-:S02]  /*22a0*/  UIADD3 UR9, UPT, UPT, -UR14, URZ, URZ ;  /* 0x000000ff0e097290 */ /* 0x000fc4000fffe1ff */
[----:B------:R-:W-:Y:S02]  /*22b0*/  UIMAD UR12, UR11, UR6, UR5 ;  /* 0x000000060b0c72a4 */ /* 0x000fe4000f8e0205 */
[----:B------:R-:W-:Y:S02]  /*22c0*/  UIMAD UR9, UR26, UR9, UR4 ;  /* 0x000000091a0972a4 */ /* 0x000fe4000f8e0204 */
[----:B-1----:R-:W-:Y:S01]  /*22d0*/  UIMAD UR11, UR7, UR32, UR10 ;  /* 0x00000020070b72a4 */ /* 0x002fe2000f8e020a */
[----:B------:R-:W1:Y:S02]  /*22e0*/  LDCU.64 UR4, c[0x0][0x4f8] ;  /* 0x00009f00ff0477ac */ /* 0x000e640008000a00 */
[----:B------:R-:W3:Y:S01]  /*22f0*/  LDCU UR6, c[0x0][0x500] ;  /* 0x0000a000ff0677ac */ /* 0x000ee20008000800 */
[----:B------:R-:W-:Y:S02]  /*2300*/  UIMAD UR12, UR12, UR33, UR16 ;  /* 0x000000210c0c72a4 */ /* 0x000fe4000f8e0210 */
[----:B------:R-:W-:Y:S01]  /*2310*/  UIMAD UR13, UR9, UR13, UR17 ;  /* 0x0000000d090d72a4 */ /* 0x000fe2000f8e0211 */
[----:B------:R-:W-:Y:S01]  /*2320*/  UMOV UR36, UR53 ;  /* 0x0000003500247c82 */ /* 0x000fe20008000000 */
[----:B----4-:R-:W-:-:S10]  /*2330*/  UMOV UR7, UR30 ;  /* 0x0000001e00077c82 */ /* 0x010fd40008000000 */
.L_x_36:
[----:B------:R-:W-:Y:S01]  /*2340*/  @!P3 MOV R4, 0x2000 ;  /* 0x000020000004b802 */ /* 0x000fe20000000f00 */
[----:B------:R-:W-:Y:S01]  /*2350*/  ULEA UR9, UR7, UR29, 0x3 ;  /* 0x0000001d07097291 */ /* 0x000fe2000f8e18ff */
[----:B--2---:R-:W-:Y:S11]  /*2360*/  @P0 BRA `(.L_x_31) ;  /* 0x00000000000c0947 */ /* 0x004ff60003800000 */
[----:B------:R-:W-:Y:S04]  /*2370*/  SHF.L.U32 R5, R3, 0x1f, RZ ;  /* 0x0000001f03057819 */ /* 0x000fe800000006ff */
[----:B------:R-:W2:Y:S02]  /*2380*/  SYNCS.PHASECHK.TRANS64.TRYWAIT P0, [UR9+0xd8], R5 ;  /* 0x0000d805ff0075a7 */ /* 0x000ea40008001109 */
[----:B--2---:R-:W-:Y:S05]  /*2390*/  @!P0 BRA `(.L_x_32) ;  /* 0x0000005800008947 */ /* 0x004fea0003800000 */
.L_x_31:
[----:B------:R4:W-:Y:S01]  /*23a0*/  @!P3 SYNCS.ARRIVE.TRANS64 RZ, [UR9], R4 ;  /* 0x00000004ffffb9a7 */ /* 0x0009e20008000009 */
[----:B------:R-:W-:Y:S04]  /*23b0*/  ULOP3.LUT UR8, UR37, 0x2, URZ, 0xfc, !UPT ;  /* 0x0000000225087892 */ /* 0x000fe8000f8efcff */
[----:B------:R-:W-:Y:S09]  /*23c0*/  UISETP.NE.AND UP0, UPT, UR8, 0x2, UPT ;  /* 0x000000020800788c */ /* 0x000ff2000bf05270 */
[----:B------:R-:W-:Y:S05]  /*23d0*/  BRA.U UP0, `(.L_x_33) ;  /* 0x0000000100047547 */ /* 0x000fea000b800000 */
[----:B-1-3--:R-:W-:Y:S05]  /*23e0*/  BPT.TRAP 0x1 ;  /* 0x000000040000795c */ /* 0x00afea0000300000 */
.L_x_33:
[----:B------:R-:W-:Y:S04]  /*23f0*/  BSSY.RECONVERGENT B0, `(.L_x_34) ;  /* 0x0000003000007945 */ /* 0x000fe80003800200 */
[----:B------:R-:W-:Y:S05]  /*2400*/  @P2 BRA `(.L_x_35) ;  /* 0x0000000000042947 */ /* 0x000fea0003800000 */
[----:B-1-3--:R-:W-:Y:S05]  /*2410*/  BPT.TRAP 0x1 ;  /* 0x000000040000795c */ /* 0x00afea0000300000 */
.L_x_35:
[----:B-1-3--:R-:W-:Y:S05]  /*2420*/  BSYNC.RECONVERGENT B0 ;  /* 0x0000000000007941 */ /* 0x00afea0003800200 */
.L_x_34:
        /* <DEDUP_REMOVED lines=28> */
[----:B------:R-:W-:Y:S01]  /*25f0*/  UIADD3 UR26, UPT, UPT, UR22, 0x1, URZ ;  /* 0x00000001161a7890 */ /* 0x000fe2000fffe0ff */
[----:B------:R-:W-:Y:S01]  /*2600*/  UMOV UR48, 0x30000 ;  /* 0x0003000000307882 */ /* 0x000fe20000000000 */
[----:B------:R-:W-:Y:S01]  /*2610*/  UMOV UR46, 0x0 ;  /* 0x00000000002e7882 */ /* 0x000fe20000000000 */
[----:B------:R-:W-:Y:S01]  /*2620*/  UMOV UR47, 0x10000000 ;  /* 0x10000000002f7882 */ /* 0x000fe20000000000 */
[----:B------:R-:W-:Y:S02]  /*2630*/  UMOV UR17, UR9 ;  /* 0x0000000900117c82 */ /* 0x000fe40008000000 */
[----:B------:R4:W-:Y:S03]  /*2640*/  UTMALDG.5D.MULTICAST [UR16], [UR32], UR48, desc[UR46] ;  /* 0x00002e10200073b4 */ /* 0x0009e60008021830 */
[----:B------:R-:W-:Y:S04]  /*2650*/  @UP2 UIADD3 UR27, UPT, UPT, UR21, URZ, URZ ;  /* 0x000000ff151b2290 */ /* 0x000fe8000fffe0ff */
[----:B------:R-:W-:Y:S11]  /*2660*/  UISETP.NE.AND UP1, UPT, UR27, UR40, UPT ;  /* 0x000000281b00728c */ /* 0x000ff6000bf25270 */
[----:B------:R-:W-:Y:S04]  /*2670*/  @UP1 UIADD3 UR26, UPT, UPT, UR22, URZ, URZ ;  /* 0x000000ff161a1290 */ /* 0x000fe8000fffe0ff */
[----:B------:R-:W-:Y:S02]  /*2680*/  UISETP.NE.AND UP0, UPT, UR26, UR41, UPT ;  /* 0x000000291a00728c */ /* 0x000fe4000bf05270 */
[----:B---3--:R-:W-:Y:S02]  /*2690*/  UIADD3 UR8, UPT, UPT, UR28, 0x1, URZ ;  /* 0x000000011c087890 */ /* 0x008fe4000fffe0ff */
[----:B------:R-:W-:Y:S07]  /*26a0*/  UIADD3 UR7, UPT, UPT, UR36, -0x1, URZ ;  /* 0xffffffff24077890 */ /* 0x000fee000fffe0ff */
[----:B------:R-:W-:Y:S07]  /*26b0*/  @UP0 UIADD3 UR8, UPT, UPT, UR28, URZ, URZ ;  /* 0x000000ff1c080290 */ /* 0x000fee000fffe0ff */
[----:B------:R-:W-:Y:S01]  /*26c0*/  UMOV UR28, UR8 ;  /* 0x00000008001c7c82 */ /* 0x000fe20008000000 */
[----:B----4-:R-:W-:Y:S02]  /*26d0*/  USEL UR22, UR26, URZ, UP0 ;  /* 0x000000ff1a167287 */ /* 0x010fe40008000000 */
[----:B------:R-:W-:Y:S02]  /*26e0*/  UISETP.GT.U32.AND UP0, UPT, UR36, 0x1, UPT ;  /* 0x000000012400788c */ /* 0x000fe4000bf04070 */
[----:B------:R-:W-:Y:S02]  /*26f0*/  USEL UR20, UR31, URZ, UP2 ;  /* 0x000000ff1f147287 */ /* 0x000fe40009000000 */
[----:B------:R-:W-:Y:S01]  /*2700*/  USEL UR21, UR27, URZ, UP1 ;  /* 0x000000ff1b157287 */ /* 0x000fe20008800000 */
[----:B------:R-:W-:Y:S01]  /*2710*/  UMOV UR36, UR7 ;  /* 0x0000000700247c82 */ /* 0x000fe20008000000 */
[----:B------:R-:W-:Y:S03]  /*2720*/  UMOV UR7, UR30 ;  /* 0x0000001e00077c82 */ /* 0x000fe60008000000 */
[----:B-1----:R-:W-:Y:S07]  /*2730*/  BRA.U UP0, `(.L_x_36) ;  /* 0xfffffffd00007547 */ /* 0x002fee000b83ffff */
.L_x_30:
[----:B------:R-:W-:Y:S01]  /*2740*/  SHF.L.U32 R4, R2, 0x1f, RZ ;  /* 0x0000001f02047819 */ /* 0x000fe200000006ff */
[----:B------:R-:W-:-:S03]  /*2750*/  NOP ;  /* 0x0000000000007918 */ /* 0x000fc60000000000 */
[----:B--2---:R-:W2:Y:S02]  /*2760*/  SYNCS.PHASECHK.TRANS64.TRYWAIT P0, [UR29+0x1d0], R4 ;  /* 0x0001d004ff0075a7 */ /* 0x004ea4000800111d */
[----:B--2---:R-:W-:Y:S05]  /*2770*/  @!P0 BRA `(.L_x_37) ;  /* 0x0000005400208947 */ /* 0x004fea0003800000 */
.L_x_121:
[----:B-1----:R-:W1:Y:S01]  /*2780*/  LDS.128 R4, [UR29+0x210] ;  /* 0x0002101dff047984 */ /* 0x002e620008000c00 */
[----:B------:R-:W-:Y:S02]  /*2790*/  UIADD3 UR4, UPT, UPT, UR29, 0x1d8, URZ ;  /* 0x000001d81d047890 */ /* 0x000fe4000fffe0ff */
[----:B------:R-:W-:Y:S01]  /*27a0*/  UISETP.GE.AND UP0, UPT, UR39, 0x1, UPT ;  /* 0x000000012700788c */ /* 0x000fe2000bf06270 */
[----:B------:R-:W-:Y:S01]  /*27b0*/  @!PT LDS RZ, [RZ] ;  /* 0x00000000fffff984 */ /* 0x000fe20000000800 */
[----:B------:R-:W-:Y:S01]  /*27c0*/  @!PT LDS RZ, [RZ] ;  /* 0x00000000fffff984 */ /* 0x000fe20000000800 */
[----:B------:R-:W-:Y:S01]  /*27d0*/  @!PT LDS RZ, [RZ] ;  /* 0x00000000fffff984 */ /* 0x000fe20000000800 */
[----:B------:R-:W-:Y:S01]  /*27e0*/  @!PT LDS RZ, [RZ] ;  /* 0x00000000fffff984 */ /* 0x000fe20000000800 */
[----:B------:R2:W-:Y:S06]  /*27f0*/  MEMBAR.ALL.CTA ;  /* 0x0000000000007992 */ /* 0x0005ec0000008000 */
[----:B--2---:R-:W2:Y:S01]  /*2800*/  FENCE.VIEW.ASYNC.S ;  /* 0x00000000000073c6 */ /* 0x004ea20000000000 */
[----:B------:R-:W-:-:S09]  /*2810*/  UPRMT UR4, URZ, 0x654, UR4 ;  /* 0x00000654ff047896 */ /* 0x000fd20008000004 */
[----:B--2---:R-:W-:Y:S01]  /*2820*/  SYNCS.ARRIVE.TRANS64.RED.A1T0 RZ, [UR4], RZ ;  /* 0x000000ffffff79a7 */ /* 0x004fe20008100404 */
[----:B-1----:R-:W-:-:S13]  /*2830*/  LOP3.LUT P0, RZ, R6, 0x1, RZ, 0xc0, !PT ;  /* 0x0000000106ff7812 */ /* 0x002fda000780c0ff */
[----:B------:R-:W-:Y:S01]  /*2840*/  VOTEU.ANY UP1, P0 ;  /* 0x0000000000ff7886 */ /* 0x000fe20000020100 */
[----:B------:R-:W-:-:S13]  /*2850*/  PLOP3.LUT P0, PT, PT, PT, UP1, 0x80, 0x8 ;  /* 0x000000000008781c */ /* 0x000fda0003f0f018 */
[----:B------:R-:W-:Y:S02]  /*2860*/  @P0 MOV R0, R4 ;  /* 0x0000000400000202 */ /* 0x000fe40000000f00 */
[----:B------:R-:W-:Y:S02]  /*2870*/  @P0 LOP3.LUT R4, R5, 0xffff, RZ, 0xc0, !PT ;  /* 0x0000ffff05040812 */ /* 0x000fe400078ec0ff */
[----:B------:R-:W-:Y:S02]  /*2880*/  @P0 R2UR UR6, R0 ;  /* 0x00000000000602ca */ /* 0x000fe400000e0000 */
[----:B------:R-:W-:-:S11]  /*2890*/  @P0 R2UR UR5, R4 ;  /* 0x00000000040502ca */ /* 0x000fd600000e0000 */
[----:B------:R-:W-:Y:S02]  /*28a0*/  @UP1 UMOV UR51, UR6 ;  /* 0x0000000600331c82 */ /* 0x000fe40008000000 */
[----:B------:R-:W-:Y:S01]  /*28b0*/  @UP1 UMOV UR50, UR5 ;  /* 0x0000000500321c82 */ /* 0x000fe20008000000 */
[----:B------:R-:W-:Y:S05]  /*28c0*/  BRA.U !UP0, `(.L_x_38) ;  /* 0x0000000108d47547 */ /* 0x000fea000b800000 */
[----:B------:R-:W1:Y:S01]  /*28d0*/  LDCU.128 UR12, c[0x0][0xc10] ;  /* 0x00018200ff0c77ac */ /* 0x000e620008000c00 */
[----:B------:R-:W2:Y:S01]  /*28e0*/  LDCU UR21, c[0x0][0xc20] ;  /* 0x00018400ff1577ac */ /* 0x000ea20008000800 */
[----:B------:R-:W3:Y:S01]  /*28f0*/  LDCU UR20, c[0x0][0xc0c] ;  /* 0x00018180ff1477ac */ /* 0x000ee20008000800 */
[----:B------:R-:W4:Y:S01]  /*2900*/  LDCU.64 UR8, c[0x0][0xc28] ;  /* 0x00018500ff0877ac */ /* 0x000f220008000a00 */
[----:B------:R-:W-:Y:S02]  /*2910*/  UISETP.NE.AND UP3, UPT, UR39, 0x1, UPT ;  /* 0x000000012700788c */ /* 0x000fe4000bf65270 */
[----:B-1----:R-:W-:Y:S02]  /*2920*/  UIMAD.WIDE.U32 UR6, UR54, UR15, URZ ;  /* 0x0000000f360672a5 */ /* 0x002fe4000f8e00ff */
[----:B------:R-:W-:Y:S02]  /*2930*/  UIMAD.WIDE.U32 UR4, UR55, UR12, URZ ;  /* 0x0000000c370472a5 */ /* 0x000fe4000f8e00ff */
[----:B------:R-:W-:-:S02]  /*2940*/  UISETP.NE.AND UP0, UPT, UR14, 0x1, UPT ;  /* 0x000000010e00788c */ /* 0x000fc4000bf05270 */
[----:B------:R-:W-:Y:S01]  /*2950*/  UIMAD.WIDE.U32 UR18, UR50, UR15, URZ ;  /* 0x0000000f321272a5 */ /* 0x000fe2000f8e00ff */
[----:B------:R-:W-:Y:S02]  /*2960*/  UMOV UR6, UR7 ;  /* 0x0000000700067c82 */ /* 0x000fe40008000000 */
[----:B------:R-:W-:Y:S01]  /*2970*/  UMOV UR4, UR5 ;  /* 0x0000000500047c82 */ /* 0x000fe20008000000 */
[----:B--2---:R-:W-:Y:S02]  /*2980*/  USHF.R.U32.HI UR6, URZ, UR21, UR6 ;  /* 0x00000015ff067299 */ /* 0x004fe40008011606 */
[----:B---3--:R-:W-:Y:S02]  /*2990*/  UISETP.NE.AND UP2, UPT, UR20, 0x1, UPT ;  /* 0x000000011400788c */ /* 0x008fe4000bf45270 */
[----:B------:R-:W-:Y:S02]  /*29a0*/  USHF.R.U32.HI UR4, URZ, UR13, UR4 ;  /* 0x0000000dff047299 */ /* 0x000fe40008011604 */
[----:B------:R-:W-:-:S02]  /*29b0*/  USEL UR5, UR54, UR6, !UP0 ;  /* 0x0000000636057287 */ /* 0x000fc4000c000000 */
[----:B------:R-:W-:Y:S02]  /*29c0*/  USEL UR6, UR55, UR4, !UP2 ;  /* 0x0000000437067287 */ /* 0x000fe4000d000000 */
[----:B----4-:R-:W-:Y:S01]  /*29d0*/  UIMAD.WIDE.U32 UR10, UR5, UR8, URZ ;  /* 0x00000008050a72a5 */ /* 0x010fe2000f8e00ff */
[----:B------:R-:W-:Y:S01]  /*29e0*/  UMOV UR4, UR19 ;  /* 0x0000001300047c82 */ /* 0x000fe20008000000 */
[----:B------:R-:W-:Y:S02]  /*29f0*/  UIMAD.WIDE.U32 UR16, UR51, UR12, URZ ;  /* 0x0000000c331072a5 */ /* 0x000fe4000f8e00ff */
[----:B------:R-:W-:-:S03]  /*2a00*/  UIMAD.WIDE.U32 UR18, UR6, UR8, URZ ;  /* 0x00000008061272a5 */ /* 0x000fc6000f8e00ff */
[----:B------:R-:W-:Y:S01]  /*2a10*/  UMOV UR10, UR11 ;  /* 0x0000000b000a7c82 */ /* 0x000fe20008000000 */
[----:B------:R-:W-:Y:S02]  /*2a20*/  USHF.R.U32.HI UR4, URZ, UR21, UR4 ;  /* 0x00000015ff047299 */ /* 0x000fe40008011604 */
[----:B------:R-:W-:Y:S01]  /*2a30*/  @UP3 USHF.R.U32.HI UR5, URZ, UR9, UR10 ;  /* 0x00000009ff053299 */ /* 0x000fe2000801160a */
[----:B------:R-:W-:Y:S01]  /*2a40*/  UMOV UR16, UR17 ;  /* 0x0000001100107c82 */ /* 0x000fe20008000000 */
[----:B------:R-:W-:Y:S01]  /*2a50*/  UMOV UR18, UR19 ;  /* 0x0000001300127c82 */ /* 0x000fe20008000000 */
[----:B------:R-:W-:Y:S02]  /*2a60*/  USHF.R.U32.HI UR13, URZ, UR13, UR16 ;  /* 0x0000000dff0d7299 */ /* 0x000fe40008011610 */
[----:B------:R-:W-:Y:S02]  /*2a70*/  USEL UR4, UR50, UR4, !UP0 ;  /* 0x0000000432047287 */ /* 0x000fe4000c000000 */
[----:B------:R-:W-:-:S02]  /*2a80*/  @UP3 USHF.R.U32.HI UR6, URZ, UR9, UR18 ;  /* 0x00000009ff063299 */ /* 0x000fc40008011612 */
[----:B------:R-:W-:Y:S02]  /*2a90*/  UIMAD UR7, UR39, UR5, URZ ;  /* 0x00000005270772a4 */ /* 0x000fe4000f8e02ff */
[----:B------:R-:W-:Y:S02]  /*2aa0*/  USEL UR5, UR51, UR13, !UP2 ;  /* 0x0000000d33057287 */ /* 0x000fe4000d000000 */
[----:B------:R-:W-:Y:S02]  /*2ab0*/  UIMAD UR10, UR39, UR6, URZ ;  /* 0x00000006270a72a4 */ /* 0x000fe4000f8e02ff */
[----:B------:R-:W-:Y:S02]  /*2ac0*/  UISETP.GE.AND UP0, UPT, UR4, UR7, UPT ;  /* 0x000000070400728c */ /* 0x000fe4000bf06270 */
[----:B------:R-:W-:Y:S02]  /*2ad0*/  UIMAD.WIDE.U32 UR12, UR4, UR8, URZ ;  /* 0x00000008040c72a5 */ /* 0x000fe4000f8e00ff */
[----:B------:R-:W-:-:S02]  /*2ae0*/  UISETP.GE.OR UP0, UPT, UR5, UR10, UP0 ;  /* 0x0000000a0500728c */ /* 0x000fc40008706670 */
[----:B------:R-:W-:Y:S02]  /*2af0*/  UIMAD.WIDE.U32 UR10, UR5, UR8, URZ ;  /* 0x00000008050a72a5 */ /* 0x000fe4000f8e00ff */
[----:B------:R-:W-:Y:S01]  /*2b00*/  UIADD3 UR12, UPT, UPT, -UR4, URZ, URZ ;  /* 0x000000ff040c7290 */ /* 0x000fe2000fffe1ff */
[----:B------:R-:W-:Y:S01]  /*2b10*/  UMOV UR8, UR13 ;  /* 0x0000000d00087c82 */ /* 0x000fe20008000000 */
[----:B------:R-:W-:Y:S02]  /*2b20*/  UIADD3 UR10, UPT, UPT, -UR5, URZ, URZ ;  /* 0x000000ff050a7290 */ /* 0x000fe4000fffe1ff */
[----:B------:R-:W-:-:S03]  /*2b30*/  USHF.R.U32.HI UR8, URZ, UR9, UR8 ;  /* 0x00000009ff087299 */ /* 0x000fc60008011608 */
[----:B------:R-:W-:Y:S01]  /*2b40*/  @!UP0 UMOV UR7, UR11 ;  /* 0x0000000b00078c82 */ /* 0x000fe20008000000 */
[----:B------:R-:W-:Y:S02]  /*2b50*/  UIMAD UR12, UR14, UR12, UR50 ;  /* 0x0000000c0e0c72a4 */ /* 0x000fe4000f8e0232 */
[----:B------:R-:W-:Y:S02]  /*2b60*/  USEL UR8, UR4, UR8, !UP3 ;  /* 0x0000000804087287 */ /* 0x000fe4000d800000 */
[----:B------:R-:W-:Y:S02]  /*2b70*/  @!UP0 USHF.R.U32.HI UR7, URZ, UR9, UR7 ;  /* 0x00000009ff078299 */ /* 0x000fe40008011607 */
[----:B------:R-:W-:Y:S02]  /*2b80*/  UIADD3 UR9, UPT, UPT, -UR8, URZ, URZ ;  /* 0x000000ff08097290 */ /* 0x000fe4000fffe1ff */
[----:B------:R-:W-:Y:S02]  /*2b90*/  @!UP0 USEL UR7, UR5, UR7, !UP3 ;  /* 0x0000000705078287 */ /* 0x000fe4000d800000 */
[----:B------:R-:W-:-:S02]  /*2ba0*/  UIMAD UR9, UR39, UR9, UR4 ;  /* 0x00000009270972a4 */ /* 0x000fc4000f8e0204 */
[----:B------:R-:W-:Y:S02]  /*2bb0*/  @!UP0 UIADD3 UR8, UPT, UPT, UR8, -UR7, URZ ;  /* 0x8000000708088290 */ /* 0x000fe4000fffe0ff */
[----:B------:R-:W-:Y:S02]  /*2bc0*/  @!UP0 UIMAD UR7, UR9, UR6, UR7 ;  /* 0x00000006090782a4 */ /* 0x000fe4000f8e0207 */
[----:B------:R-:W-:Y:S02]  /*2bd0*/  @!UP0 UIMAD UR4, UR39, UR8, UR5 ;  /* 0x00000008270482a4 */ /* 0x000fe4000f8e0205 */
[----:B------:R-:W-:Y:S02]  /*2be0*/  UIMAD UR6, UR20, UR10, UR51 ;  /* 0x0000000a140672a4 */ /* 0x000fe4000f8e0233 */
[----:B------:R-:W-:Y:S01]  /*2bf0*/  UIMAD UR50, UR4, UR14, UR12 ;  /* 0x0000000e043272a4 */ /* 0x000fe2000f8e020c */
[----:B------:R-:W-:Y:S02]  /*2c00*/  @!UP0 UMOV UR5, UR7 ;  /* 0x0000000700058c82 */ /* 0x000fe40008000000 */
[----:B------:R-:W-:-:S12]  /*2c10*/  UIMAD UR51, UR5, UR20, UR6 ;  /* 0x00000014053372a4 */ /* 0x000fd8000f8e0206 */
.L_x_38:
[----:B------:R-:W1:Y:S02]  /*2c20*/  LDCU UR4, c[0x0][0xc30] ;  /* 0x00018600ff0477ac */ /* 0x000e640008000800 */
[----:B-1----:R-:W-:-:S09]  /*2c30*/  UISETP.NE.AND UP0, UPT, UR4, 0x1, UPT ;  /* 0x000000010400788c */ /* 0x002fd2000bf05270 */
[----:B------:R-:W-:Y:S05]  /*2c40*/  BRA.U UP0, `(.L_x_39) ;  /* 0x0000000100447547 */ /* 0x000fea000b800000 */
[----:B------:R-:W1:Y:S01]  /*2c50*/  LDCU.128 UR8, c[0x0][0xc10] ;  /* 0x00018200ff0877ac */ /* 0x000e620008000c00 */
[----:B------:R-:W2:Y:S01]  /*2c60*/  LDCU UR12, c[0x0][0xc0c] ;  /* 0x00018180ff0c77ac */ /* 0x000ea20008000800 */
[----:B------:R-:W3:Y:S01]  /*2c70*/  LDCU UR13, c[0x0][0xc20] ;  /* 0x00018400ff0d77ac */ /* 0x000ee20008000800 */
[----:B-1----:R-:W-:Y:S02]  /*2c80*/  UIMAD.WIDE.U32 UR6, UR51, UR8, URZ ;  /* 0x00000008330672a5 */ /* 0x002fe4000f8e00ff */
[----:B------:R-:W-:Y:S02]  /*2c90*/  UIMAD.WIDE.U32 UR4, UR50, UR11, URZ ;  /* 0x0000000b320472a5 */ /* 0x000fe4000f8e00ff */
[----:B--2---:R-:W-:Y:S02]  /*2ca0*/  UISETP.NE.AND UP2, UPT, UR12, 0x1, UPT ;  /* 0x000000010c00788c */ /* 0x004fe4000bf45270 */
[----:B------:R-:W-:Y:S01]  /*2cb0*/  UISETP.NE.AND UP0, UPT, UR10, 0x1, UPT ;  /* 0x000000010a00788c */ /* 0x000fe2000bf05270 */
[----:B------:R-:W-:-:S02]  /*2cc0*/  UMOV UR6, UR7 ;  /* 0x0000000700067c82 */ /* 0x000fc40008000000 */
[----:B------:R-:W-:Y:S01]  /*2cd0*/  UMOV UR4, UR5 ;  /* 0x0000000500047c82 */ /* 0x000fe20008000000 */
[----:B------:R-:W-:Y:S02]  /*2ce0*/  USHF.R.U32.HI UR6, URZ, UR9, UR6 ;  /* 0x00000009ff067299 */ /* 0x000fe40008011606 */
[----:B---3--:R-:W-:Y:S02]  /*2cf0*/  USHF.R.U32.HI UR4, URZ, UR13, UR4 ;  /* 0x0000000dff047299 */ /* 0x008fe40008011604 */
[----:B------:R-:W-:Y:S02]  /*2d00*/  USEL UR5, UR51, UR6, !UP2 ;  /* 0x0000000633057287 */ /* 0x000fe4000d000000 */
[----:B------:R-:W-:-:S04]  /*2d10*/  USEL UR4, UR50, UR4, !UP0 ;  /* 0x0000000432047287 */ /* 0x000fc8000c000000 */
[----:B------:R-:W-:Y:S02]  /*2d20*/  UIADD3 UR6, UPT, UPT, UR5, -UR4, URZ ;  /* 0x8000000405067290 */ /* 0x000fe4000fffe0ff */
[----:B------:R-:W-:Y:S02]  /*2d30*/  UIADD3 UR4, UPT, UPT, -UR5, UR4, URZ ;  /* 0x0000000405047290 */ /* 0x000fe4000fffe1ff */
[----:B------:R-:W-:Y:S02]  /*2d40*/  UIMAD UR50, UR6, UR10, UR50 ;  /* 0x0000000a063272a4 */ /* 0x000fe4000f8e0232 */
[----:B------:R-:W-:-:S12]  /*2d50*/  UIMAD UR51, UR4, UR12, UR51 ;  /* 0x0000000c043372a4 */ /* 0x000fd8000f8e0233 */
.L_x_39:
[----:B------:R-:W-:Y:S01]  /*2d60*/  R2UR UR5, R77 ;  /* 0x000000004d0572ca */ /* 0x000fe200000e0000 */
[----:B------:R-:W-:Y:S01]  /*2d70*/  UMOV UR31, UR43 ;  /* 0x0000002b001f7c82 */ /* 0x000fe20008000000 */
[----:B------:R-:W-:Y:S02]  /*2d80*/  R2UR UR4, R76 ;  /* 0x000000004c0472ca */ /* 0x000fe400000e0000 */
[----:B------:R-:W-:Y:S02]  /*2d90*/  PLOP3.LUT P1, PT, PT, PT, PT, 0x80, 0x8 ;  /* 0x000000000008781c */ /* 0x000fe40003f2f070 */
[----:B------:R-:W-:-:S07]  /*2da0*/  LOP3.LUT R2, R2, 0x1, RZ, 0x3c, !PT ;  /* 0x0000000102027812 */ /* 0x000fce00078e3cff */
[----:B------:R-:W-:Y:S02]  /*2db0*/  UIADD3 UR46, UPT, UPT, UR51, UR5, URZ ;  /* 0x00000005332e7290 */ /* 0x000fe4000fffe0ff */
[----:B------:R-:W-:Y:S01]  /*2dc0*/  UIADD3 UR47, UPT, UPT, UR50, UR4, URZ ;  /* 0x00000004322f7290 */ /* 0x000fe2000fffe0ff */
[----:B------:R-:W-:Y:S11]  /*2dd0*/  BRA.U UP1, `(.L_x_40) ;  /* 0xffffffe901c87547 */ /* 0x000ff6000b83ffff */
[----:B------:R-:W-:Y:S01]  /*2de0*/  UIADD3 UR29, UPT, UPT, UR29, 0xd8, URZ ;  /* 0x000000d81d1d7890 */ /* 0x000fe2000fffe0ff */
[----:B------:R-:W-:-:S03]  /*2df0*/  SHF.L.U32 R2, R3, 0x1f, RZ ;  /* 0x0000001f03027819 */ /* 0x000fc600000006ff */
[----:B------:R-:W-:-:S09]  /*2e00*/  ULEA UR4, UR30, UR29, 0x3 ;  /* 0x0000001d1e047291 */ /* 0x000fd2000f8e18ff */
[----:B------:R-:W1:Y:S02]  /*2e10*/  SYNCS.PHASECHK.TRANS64.TRYWAIT P0, [UR4], R2 ;  /* 0x00000002ff0075a7 */ /* 0x000e640008001104 */
[----:B-1----:R-:W-:Y:S05]  /*2e20*/  @!P0 BRA `(.L_x_41) ;  /* 0x0000004c008c8947 */ /* 0x002fea0003800000 */
.L_x_123:
[----:B------:R-:W-:-:S04]  /*2e30*/  UIADD3 UR4, UPT, UPT, UR30, 0x1, URZ ;  /* 0x000000011e047890 */ /* 0x000fc8000fffe0ff */
[----:B------:R-:W-:-:S04]  /*2e40*/  UISETP.NE.AND UP0, UPT, UR4, 0x1b, UPT ;  /* 0x0000001b0400788c */ /* 0x000fc8000bf05270 */
[----:B------:R-:W-:Y:S02]  /*2e50*/  USEL UR6, URZ, 0x1, UP0 ;  /* 0x00000001ff067887 */ /* 0x000fe40008000000 */
[----:B------:R-:W-:-:S04]  /*2e60*/  USEL UR4, UR4, URZ, UP0 ;  /* 0x000000ff04047287 */ /* 0x000fc80008000000 */
[----:B------:R-:W-:Y:S01]  /*2e70*/  ULEA UR5, UR4, UR29, 0x3 ;  /* 0x0000001d04057291 */ /* 0x000fe2000f8e18ff */
[----:B-1----:R-:W-:-:S04]  /*2e80*/  LOP3.LUT R2, R3, UR6, RZ, 0x3c, !PT ;  /* 0x0000000603027c12 */ /* 0x002fc8000f8e3cff */
[----:B------:R-:W-:-:S04]  /*2e90*/  SHF.L.U32 R3, R2, 0x1f, RZ ;  /* 0x0000001f02037819 */ /* 0x000fc800000006ff */
[----:B------:R-:W1:Y:S02]  /*2ea0*/  SYNCS.PHASECHK.TRANS64.TRYWAIT P0, [UR5], R3 ;  /* 0x00000003ff0075a7 */ /* 0x000e640008001105 */
[----:B-1----:R-:W-:Y:S05]  /*2eb0*/  @!P0 BRA `(.L_x_42) ;  /* 0x0000004c00808947 */ /* 0x002fea0003800000 */
.L_x_125:
[----:B------:R-:W-:-:S04]  /*2ec0*/  UIADD3 UR4, UPT, UPT, UR4, 0x1, URZ ;  /* 0x0000000104047890 */ /* 0x000fc8000fffe0ff */
[----:B------:R-:W-:-:S04]  /*2ed0*/  UISETP.NE.AND UP0, UPT, UR4, 0x1b, UPT ;  /* 0x0000001b0400788c */ /* 0x000fc8000bf05270 */
[----:B------:R-:W-:Y:S02]  /*2ee0*/  USEL UR6, URZ, 0x1, UP0 ;  /* 0x00000001ff067887 */ /* 0x000fe40008000000 */
[----:B------:R-:W-:-:S04]  /*2ef0*/  USEL UR4, UR4, URZ, UP0 ;  /* 0x000000ff04047287 */ /* 0x000fc80008000000 */
[----:B------:R-:W-:Y:S01]  /*2f00*/  ULEA UR5, UR4, UR29, 0x3 ;  /* 0x0000001d04057291 */ /* 0x000fe2000f8e18ff */
[----:B------:R-:W-:-:S04]  /*2f10*/  LOP3.LUT R2, R2, UR6, RZ, 0x3c, !PT ;  /* 0x0000000602027c12 */ /* 0x000fc8000f8e3cff */
[----:B-1----:R-:W-:-:S04]  /*2f20*/  SHF.L.U32 R3, R2, 0x1f, RZ ;  /* 0x0000001f02037819 */ /* 0x002fc800000006ff */
[----:B------:R-:W1:Y:S02]  /*2f30*/  SYNCS.PHASECHK.TRANS64.TRYWAIT P0, [UR5], R3 ;  /* 0x00000003ff0075a7 */ /* 0x000e640008001105 */
[----:B-1----:R-:W-:Y:S05]  /*2f40*/  @!P0 BRA `(.L_x_43) ;  /* 0x0000004c00748947 */ /* 0x002fea0003800000 */
.L_x_127:
        /* <DEDUP_REMOVED lines=9> */
.L_x_129:
        /* <DEDUP_REMOVED lines=9> */
.L_x_131:
        /* <DEDUP_REMOVED lines=9> */
.L_x_133:
        /* <DEDUP_REMOVED lines=9> */
.L_x_135:
        /* <DEDUP_REMOVED lines=9> */
.L_x_137:
        /* <DEDUP_REMOVED lines=9> */
.L_x_139:
        /* <DEDUP_REMOVED lines=9> */
.L_x_141:
        /* <DEDUP_REMOVED lines=9> */
.L_x_143:
        /* <DEDUP_REMOVED lines=9> */
.L_x_145:
        /* <DEDUP_REMOVED lines=9> */
.L_x_147:
        /* <DEDUP_REMOVED lines=9> */
.L_x_149:
        /* <DEDUP_REMOVED lines=9> */
.L_x_151:
        /* <DEDUP_REMOVED lines=9> */
.L_x_153:
        /* <DEDUP_REMOVED lines=9> */
.L_x_155:
        /* <DEDUP_REMOVED lines=9> */
.L_x_157:
        /* <DEDUP_REMOVED lines=9> */
.L_x_159:
        /* <DEDUP_REMOVED lines=9> */
.L_x_161:
        /* <DEDUP_REMOVED lines=9> */
.L_x_163:
        /* <DEDUP_REMOVED lines=9> */
.L_x_165:
        /* <DEDUP_REMOVED lines=9> */
.L_x_167:
        /* <DEDUP_REMOVED lines=9> */
.L_x_169:
        /* <DEDUP_REMOVED lines=9> */
.L_x_171:
        /* <DEDUP_REMOVED lines=9> */
.L_x_173:
[----:B------:R-:W-:-:S04]  /*3c40*/  UIADD3 UR4, UPT, UPT, UR4, 0x1, URZ ;  /* 0x0000000104047890 */ /* 0x000fc8000fffe0ff */
[----:B------:R-:W-:-:S04]  /*3c50*/  UISETP.NE.AND UP0, UPT, UR4, 0x1b, UPT ;  /* 0x0000001b0400788c */ /* 0x000fc8000bf05270 */
[----:B------:R-:W-:Y:S02]  /*3c60*/  USEL UR5, URZ, 0x1, UP0 ;  /* 0x00000001ff057887 */ /* 0x000fe40008000000 */
[----:B------:R-:W-:-:S04]  /*3c70*/  USEL UR4, UR4, URZ, UP0 ;  /* 0x000000ff04047287 */ /* 0x000fc80008000000 */
[----:B------:R-:W-:Y:S01]  /*3c80*/  ULEA UR4, UR4, UR29, 0x3 ;  /* 0x0000001d04047291 */ /* 0x000fe2000f8e18ff */
[----:B------:R-:W-:-:S04]  /*3c90*/  LOP3.LUT R2, R2, UR5, RZ, 0x3c, !PT ;  /* 0x0000000502027c12 */ /* 0x000fc8000f8e3cff */
[----:B------:R-:W-:Y:S01]  /*3ca0*/  SHF.L.U32 R2, R2, 0x1f, RZ ;  /* 0x0000001f02027819 */ /* 0x000fe200000006ff */
[----:B-1----:R-:W-:-:S07]  /*3cb0*/  IMAD.U32 R0, RZ, RZ, UR4 ;  /* 0x00000004ff007e24 */ /* 0x002fce000f8e00ff */
.L_x_67:
[----:B-1----:R1:W2:Y:S02]  /*3cc0*/  SYNCS.PHASECHK.TRANS64.TRYWAIT P0, [R0+URZ], R2 ;  /* 0x00000002000075a7 */ /* 0x0022a400080011ff */
[----:B--2---:R-:W-:Y:S05]  /*3cd0*/  @!P0 NANOSLEEP.SYNCS 0x989680 ;  /* 0x009896800000895d */ /* 0x004fea0003900000 */
[----:B------:R-:W2:Y:S02]  /*3ce0*/  @!P0 SYNCS.PHASECHK.TRANS64 P0, [R0+URZ], R2 ;  /* 0x00000002000085a7 */ /* 0x000ea400080010ff */
[----:B--2---:R-:W-:Y:S05]  /*3cf0*/  @P0 EXIT ;  /* 0x000000000000094d */ /* 0x004fea0003800000 */
[----:B------:R-:W-:Y:S05]  /*3d00*/  BRA `(.L_x_67) ;  /* 0xfffffffc00ec7947 */ /* 0x000fea000383ffff */
.L_x_22:
[----:B------:R-:W1:Y:S02]  /*3d10*/  S2UR UR4, SR_CgaCtaId ;  /* 0x00000000000479c3 */ /* 0x000e640000008800 */
[----:B-1----:R-:W-:-:S04]  /*3d20*/  UISETP.NE.AND UP0, UPT, UR4, URZ, UPT ;  /* 0x000000ff0400728c */ /* 0x002fc8000bf05270 */
[----:B------:R-:W-:-:S09]  /*3d30*/  UISETP.NE.OR UP0, UPT, UR18, 0x1, UP0 ;  /* 0x000000011200788c */ /* 0x000fd20008705670 */
[----:B------:R-:W-:Y:S05]  /*3d40*/  BRA.U UP0, `(.L_x_68) ;  /* 0x0000000100b47547 */ /* 0x000fea000b800000 */
[----:B------:R-:W1:Y:S01]  /*3d50*/  S2UR UR5, SR_CgaCtaId ;  /* 0x00000000000579c3 */ /* 0x000e620000008800 */
[----:B------:R-:W-:Y:S01]  /*3d60*/  UMOV UR4, 0x400 ;  /* 0x0000040000047882 */ /* 0x000fe20000000000 */
[----:B------:R-:W-:Y:S01]  /*3d70*/  HFMA2 R3, -RZ, RZ, 0, 5.9604644775390625e-08 ;  /* 0x00000001ff037431 */ /* 0x000fe200000001ff */
[----:B------:R-:W-:Y:S01]  /*3d80*/  ISETP.GE.U32.AND P0, PT, R0, 0x2, PT ;  /* 0x000000020000780c */ /* 0x000fe20003f06070 */
[----:B------:R-:W-:Y:S01]  /*3d90*/  IMAD.MOV.U32 R8, RZ, RZ, RZ ;  /* 0x000000ffff087224 */ /* 0x000fe200078e00ff */
[----:B-1----:R-:W-:-:S04]  /*3da0*/  ULEA UR4, UR5, UR4, 0x18 ;  /* 0x0000000405047291 */ /* 0x002fc8000f8ec0ff */
[----:B------:R-:W-:Y:S02]  /*3db0*/  UIADD3 UR5, UPT, UPT, UR4, 0x1d8, URZ ;  /* 0x000001d804057890 */ /* 0x000fe4000fffe0ff */
[----:B------:R-:W-:Y:S02]  /*3dc0*/  UIADD3 UR8, UPT, UPT, UR4, 0x1d0, URZ ;  /* 0x000001d004087890 */ /* 0x000fe4000fffe0ff */
[----:B------:R-:W-:-:S12]  /*3dd0*/  UPRMT UR5, URZ, 0x654, UR5 ;  /* 0x00000654ff057896 */ /* 0x000fd80008000005 */
.L_x_71:
[----:B------:R-:W-:Y:S01]  /*3de0*/  SHF.L.U32 R6, R3, 0x1f, RZ ;  /* 0x0000001f03067819 */ /* 0x000fe200000006ff */
[----:B------:R-:W-:Y:S02]  /*3df0*/  IMAD.U32 R4, RZ, RZ, UR8 ;  /* 0x00000008ff047e24 */ /* 0x000fe4000f8e00ff */
[----:B------:R-:W-:Y:S01]  /*3e00*/  @!P0 IMAD.MOV.U32 R5, RZ, RZ, 0x10 ;  /* 0x00000010ff058424 */ /* 0x000fe200078e00ff */
[----:B------:R-:W1:Y:S02]  /*3e10*/  SYNCS.PHASECHK.TRANS64.TRYWAIT P1, [UR4+0x1d8], R6 ;  /* 0x0001d806ff0075a7 */ /* 0x000e640008021104 */
[----:B------:R-:W-:-:S04]  /*3e20*/  PRMT R4, R0, 0x654, R4 ;  /* 0x0000065400047816 */ /* 0x000fc80000000004 */
[----:B------:R-:W-:Y:S01]  /*3e30*/  SEL R2, R4, R2, !P0 ;  /* 0x0000000204027207 */ /* 0x000fe20004000000 */
[----:B-1----:R-:W-:Y:S06]  /*3e40*/  @!P1 BRA `(.L_x_69) ;  /* 0x0000004400f49947 */ /* 0x002fec0003800000 */
.L_x_175:
[----:B------:R-:W-:Y:S01]  /*3e50*/  UIADD3 UR6, UPT, UPT, UR4, 0x210, URZ ;  /* 0x0000021004067890 */ /* 0x000fe2000fffe0ff */
[----:B------:R2:W-:Y:S01]  /*3e60*/  @!P0 SYNCS.ARRIVE.TRANS64.RED RZ, [R2+URZ], R5 ;  /* 0x0000000502ff89a7 */ /* 0x0005e200080004ff */
[----:B------:R-:W-:Y:S01]  /*3e70*/  UIADD3 UR7, UPT, UPT, UR4, 0x1d0, URZ ;  /* 0x000001d004077890 */ /* 0x000fe2000fffe0ff */
[----:B------:R-:W-:-:S08]  /*3e80*/  LOP3.LUT R3, R3, 0x1, RZ, 0x3c, !PT ;  /* 0x0000000103037812 */ /* 0x000fd000078e3cff */
[----:B------:R-:W-:Y:S06]  /*3e90*/  UGETNEXTWORKID.BROADCAST [UR6], [UR7] ;  /* 0x00000000060073ca */ /* 0x000fec0008000100 */
[----:B--2---:R-:W-:-:S04]  /*3ea0*/  SHF.L.U32 R5, R8, 0x1f, RZ ;  /* 0x0000001f08057819 */ /* 0x004fc800000006ff */
[----:B------:R-:W2:Y:S02]  /*3eb0*/  SYNCS.PHASECHK.TRANS64.TRYWAIT P1, [UR4+0x1d0], R5 ;  /* 0x0001d005ff0075a7 */ /* 0x000ea40008021104 */
[----:B--2---:R-:W-:Y:S05]  /*3ec0*/  @!P1 BRA `(.L_x_70) ;  /* 0x0000004400ec9947 */ /* 0x004fea0003800000 */
.L_x_177:
[----:B-1----:R-:W1:Y:S01]  /*3ed0*/  LDS.128 R4, [UR4+0x210] ;  /* 0x00021004ff047984 */ /* 0x002e620008000c00 */
[----:B------:R-:W-:Y:S01]  /*3ee0*/  LOP3.LUT R8, R8, 0x1, RZ, 0x3c, !PT ;  /* 0x0000000108087812 */ /* 0x000fe200078e3cff */
[----:B------:R-:W-:Y:S01]  /*3ef0*/  @!PT LDS RZ, [RZ] ;  /* 0x00000000fffff984 */ /* 0x000fe20000000800 */
[----:B------:R-:W-:Y:S01]  /*3f00*/  @!PT LDS RZ, [RZ] ;  /* 0x00000000fffff984 */ /* 0x000fe20000000800 */
[----:B------:R-:W-:Y:S01]  /*3f10*/  @!PT LDS RZ, [RZ] ;  /* 0x00000000fffff984 */ /* 0x000fe20000000800 */
[----:B------:R-:W-:Y:S01]  /*3f20*/  @!PT LDS RZ, [RZ] ;  /* 0x00000000fffff984 */ /* 0x000fe20000000800 */
[----:B------:R2:W-:Y:S06]  /*3f30*/  MEMBAR.ALL.CTA ;  /* 0x0000000000007992 */ /* 0x0005ec0000008000 */
[----:B--2---:R-:W2:Y:S02]  /*3f40*/  FENCE.VIEW.ASYNC.S ;  /* 0x00000000000073c6 */ /* 0x004ea40000000000 */
[----:B--2---:R-:W-:Y:S01]  /*3f50*/  SYNCS.ARRIVE.TRANS64.RED.A1T0 RZ, [UR5], RZ ;  /* 0x000000ffffff79a7 */ /* 0x004fe20008100405 */
[----:B-1----:R-:W-:-:S13]  /*3f60*/  LOP3.LUT P1, RZ, R6, 0x1, RZ, 0xc0, !PT ;  /* 0x0000000106ff7812 */ /* 0x002fda000782c0ff */
[----:B------:R-:W-:Y:S05]  /*3f70*/  @P1 BRA `(.L_x_71) ;  /* 0xfffffffc00981947 */ /* 0x000fea000383ffff */
[----:B------:R-:W-:-:S04]  /*3f80*/  SHF.L.U32 R0, R3, 0x1f, RZ ;  /* 0x0000001f03007819 */ /* 0x000fc800000006ff */
[----:B------:R-:W1:Y:S02]  /*3f90*/  SYNCS.PHASECHK.TRANS64 P0, [UR4+0x1d8], R0 ;  /* 0x0001d800ff0075a7 */ /* 0x000e640008001004 */
[----:B-1----:R-:W-:Y:S05]  /*3fa0*/  @P0 EXIT ;  /* 0x000000000000094d */ /* 0x002fea0003800000 */
[----:B------:R-:W-:-:S07]  /*3fb0*/  MOV R0, UR4 ;  /* 0x0000000400007c02 */ /* 0x000fce0008000f00 */
.L_x_72:
[----:B-1----:R-:W-:-:S04]  /*3fc0*/  SHF.L.U32 R2, R3, 0x1f, RZ ;  /* 0x0000001f03027819 */ /* 0x002fc800000006ff */
[----:B------:R1:W2:Y:S03]  /*3fd0*/  SYNCS.PHASECHK.TRANS64.TRYWAIT P0, [R0+URZ+0x1d8], R2 ;  /* 0x0001d802000075a7 */ /* 0x0002a600080011ff */
[----:B--2---:R-:W-:Y:S05]  /*3fe0*/  @!P0 NANOSLEEP.SYNCS 0x989680 ;  /* 0x009896800000895d */ /* 0x004fea0003900000 */
[----:B------:R-:W2:Y:S02]  /*3ff0*/  @!P0 SYNCS.PHASECHK.TRANS64 P0, [R0+URZ+0x1d8], R2 ;  /* 0x0001d802000085a7 */ /* 0x000ea400080010ff */
[----:B--2---:R-:W-:Y:S05]  /*4000*/  @P0 EXIT ;  /* 0x000000000000094d */ /* 0x004fea0003800000 */
[----:B------:R-:W-:Y:S05]  /*4010*/  BRA `(.L_x_72) ;  /* 0xfffffffc00e87947 */ /* 0x000fea000383ffff */
.L_x_68:
[----:B------:R-:W-:Y:S05]  /*4020*/  BRA.U UP4, `(.L_x_73) ;  /* 0x0000000d04507547 */ /* 0x000fea000b800000 */
[----:B------:R-:W1:Y:S01]  /*4030*/  S2UR UR7, SR_CgaCtaId ;  /* 0x00000000000779c3 */ /* 0x000e620000008800 */
[----:B------:R-:W-:Y:S01]  /*4040*/  UMOV UR4, 0x40 ;  /* 0x0000004000047882 */ /* 0x000fe20000000000 */
[----:B------:R-:W-:Y:S01]  /*4050*/  NOP ;  /* 0x0000000000007918 */ /* 0x000fe20000000000 */
[----:B------:R-:W-:Y:S01]  /*4060*/  UMOV UR6, 0x400 ;  /* 0x0000040000067882 */ /* 0x000fe20000000000 */
[----:B-1----:R-:W-:Y:S02]  /*4070*/  ULEA UR5, UR7, UR4, 0x18 ;  /* 0x0000000407057291 */ /* 0x002fe4000f8ec0ff */
[----:B------:R-:W-:-:S07]  /*4080*/  ULEA UR6, UR7, UR6, 0x18 ;  /* 0x0000000607067291 */ /* 0x000fce000f8ec0ff */
[----:B------:R-:W1:Y:S02]  /*4090*/  LDS.U8 R0, [UR5+0x1c] ;  /* 0x00001c05ff007984 */ /* 0x000e640008000000 */
[----:B-1----:R-:W-:-:S13]  /*40a0*/  ISETP.NE.AND P0, PT, R0, RZ, PT ;  /* 0x000000ff0000720c */ /* 0x002fda0003f05270 */
[----:B------:R-:W-:Y:S05]  /*40b0*/  @P0 BRA `(.L_x_74) ;  /* 0x0000000000580947 */ /* 0x000fea0003800000 */
[----:B------:R-:W-:-:S13]  /*40c0*/  ELECT P0, URZ, PT ;  /* 0x0000000000ff782f */ /* 0x000fda0003800000 */
[----:B------:R-:W-:Y:S05]  /*40d0*/  @!P0 BRA `(.L_x_75) ;  /* 0x0000000000608947 */ /* 0x000fea0003800000 */
[----:B------:R-:W-:Y:S01]  /*40e0*/  UMOV UR4, 0x10 ;  /* 0x0000001000047882 */ /* 0x000fe20000000000 */
[----:B------:R-:W-:Y:S01]  /*40f0*/  HFMA2 R0, -RZ, RZ, 0, 5.9604644775390625e-08 ;  /* 0x00000001ff007431 */ /* 0x000fe200000001ff */
[----:B------:R-:W-:-:S03]  /*4100*/  MOV R3, 0xffff ;  /* 0x0000ffff00037802 */ /* 0x000fc60000000f00 */
[----:B------:R-:W-:Y:S04]  /*4110*/  DEPBAR.LE SB1, 0x36 ;  /* 0x00009d800000791a */ /* 0x000fe80000000000 */
[----:B------:R-:W1:Y:S02]  /*4120*/  UTCATOMSWS.FIND_AND_SET.ALIGN UP0, UR4, UR4 ;  /* 0x00000004000475e3 */ /* 0x000e640008000800 */
[----:B-1----:R-:W-:Y:S01]  /*4130*/  MOV R4, UR4 ;  /* 0x0000000400047c02 */ /* 0x002fe20008000f00 */
[----:B------:R-:W-:Y:S06]  /*4140*/  BRA.U UP0, `(.L_x_76) ;  /* 0x0000000100187547 */ /* 0x000fec000b800000 */
.L_x_77:
[----:B------:R-:W-:Y:S05]  /*4150*/  NANOSLEEP 0x64 ;  /* 0x000000640000795d */ /* 0x000fea0003800000 */
[----:B------:R-:W-:-:S05]  /*4160*/  UMOV UR4, 0x10 ;  /* 0x0000001000047882 */ /* 0x000fca0000000000 */
[----:B------:R-:W-:Y:S04]  /*4170*/  DEPBAR.LE SB1, 0x36 ;  /* 0x00009d800000791a */ /* 0x000fe80000000000 */
[----:B------:R-:W1:Y:S02]  /*4180*/  UTCATOMSWS.FIND_AND_SET.ALIGN UP0, UR4, UR4 ;  /* 0x00000004000475e3 */ /* 0x000e640008000800 */
[----:B-1----:R-:W-:Y:S01]  /*4190*/  MOV R4, UR4 ;  /* 0x0000000400047c02 */ /* 0x002fe20008000f00 */
[----:B------:R-:W-:Y:S05]  /*41a0*/  BRA.U !UP0, `(.L_x_77) ;  /* 0xfffffffd08e87547 */ /* 0x000fea000b83ffff */
.L_x_76:
[-C--:B------:R-:W-:Y:S02]  /*41b0*/  SHF.L.U32 R3, R3, R4.reuse, RZ ;  /* 0x0000000403037219 */ /* 0x080fe400000006ff */
[----:B------:R-:W-:Y:S01]  /*41c0*/  SHF.L.U32 R0, R0, R4, RZ ;  /* 0x0000000400007219 */ /* 0x000fe200000006ff */
[----:B------:R-:W-:Y:S02]  /*41d0*/  IMAD.SHL.U32 R4, R4, 0x20, RZ ;  /* 0x0000002004047824 */ /* 0x000fe400078e00ff */
[----:B------:R1:W-:Y:S04]  /*41e0*/  ATOMS.OR RZ, [UR5+0x14], R3 ;  /* 0x00001403ffff798c */ /* 0x0003e8000b000005 */
[----:B------:R1:W-:Y:S04]  /*41f0*/  ATOMS.OR RZ, [UR5+0x18], R0 ;  /* 0x00001800ffff798c */ /* 0x0003e8000b000005 */
[----:B------:R1:W-:Y:S01]  /*4200*/  STS [UR6+0x220], R4 ;  /* 0x00022004ff007988 */ /* 0x0003e20008000806 */
[----:B------:R-:W-:Y:S05]  /*4210*/  BRA `(.L_x_75) ;  /* 0x0000000000107947 */ /* 0x000fea0003800000 */
.L_x_74:
[----:B------:R-:W-:Y:S02]  /*4220*/  MOV R0, 0xffffffff ;  /* 0xffffffff00007802 */ /* 0x000fe40000000f00 */
[----:B------:R-:W-:-:S03]  /*4230*/  MOV R4, 0x4260 ;  /* 0x0000426000047802 */ /* 0x000fc60000000f00 */
[----:B------:R1:W-:Y:S04]  /*4240*/  STS [UR6+0x220], R0 ;  /* 0x00022000ff007988 */ /* 0x0003e80008000806 */
[----:B-1---5:R-:W-:Y:S05]  /*4250*/  CALL.REL.NOINC `($__internal_1_$__cuda_sm10x_tcgen05_guardrail_trap_phase_invalid_during_alloc) ;  /* 0x0000004800307944 */ /* 0x022fea0003c00000 */
.L_x_75:
[----:B------:R-:W-:Y:S05]  /*4260*/  WARPSYNC.ALL ;  /* 0x0000000000007948 */ /* 0x000fea0003800000 */
[----:B------:R-:W2:Y:S01]  /*4270*/  S2UR UR4, SR_CgaCtaId ;  /* 0x00000000000479c3 */ /* 0x000ea20000008800 */
[----:B------:R-:W-:Y:S01]  /*4280*/  UMOV UR18, 0x400 ;  /* 0x0000040000127882 */ /* 0x000fe20000000000 */
[----:B------:R-:W-:-:S06]  /*4290*/  NOP ;  /* 0x0000000000007918 */ /* 0x000fcc0000000000 */
[----:B------:R-:W-:Y:S06]  /*42a0*/  BAR.ARV 0x6, 0xa0 ;  /* 0x0182800000007b1d */ /* 0x000fec0000002000 */
[----:B------:R-:W3:Y:S01]  /*42b0*/  LDCU.64 UR6, c[0x0][0x388] ;  /* 0x00007100ff0677ac */ /* 0x000ee20008000a00 */
[----:B------:R-:W-:Y:S01]  /*42c0*/  LOP3.LUT R2, R2, 0xffff, RZ, 0xc0, !PT ;  /* 0x0000ffff02027812 */ /* 0x000fe200078ec0ff */
[----:B------:R-:W-:Y:S01]  /*42d0*/  IMAD.MOV.U32 R9, RZ, RZ, 0x1 ;  /* 0x00000001ff097424 */ /* 0x000fe200078e00ff */
[----:B------:R-:W4:Y:S02]  /*42e0*/  LDCU.64 UR8, c[0x0][0x390] ;  /* 0x00007200ff0877ac */ /* 0x000f240008000a00 */
[----:B------:R-:W-:Y:S01]  /*42f0*/  R2UR UR19, R2 ;  /* 0x00000000021372ca */ /* 0x000fe200000e0000 */
[----:B------:R-:W-:-:S02]  /*4300*/  IMAD.MOV.U32 R8, RZ, RZ, RZ ;  /* 0x000000ffff087224 */ /* 0x000fc400078e00ff */
[----:B-1----:R-:W-:Y:S01]  /*4310*/  IMAD.MOV.U32 R3, RZ, RZ, RZ ;  /* 0x000000ffff037224 */ /* 0x002fe200078e00ff */
[----:B------:R-:W-:Y:S01]  /*4320*/  UMOV UR22, URZ ;  /* 0x000000ff00167c82 */ /* 0x000fe20008000000 */
[----:B--2---:R-:W-:Y:S01]  /*4330*/  ULEA UR18, UR4, UR18, 0x18 ;  /* 0x0000001204127291 */ /* 0x004fe2000f8ec0ff */
[----:B------:R-:W-:Y:S01]  /*4340*/  UMOV UR17, URZ ;  /* 0x000000ff00117c82 */ /* 0x000fe20008000000 */
[----:B------:R-:W-:Y:S01]  /*4350*/  UMOV UR26, 0x0 ;  /* 0x00000000001a7882 */ /* 0x000fe20000000000 */
[----:B------:R-:W-:Y:S01]  /*4360*/  UMOV UR27, 0x4110010 ;  /* 0x04110010001b7882 */ /* 0x000fe20000000000 */
[----:B------:R-:W-:Y:S01]  /*4370*/  UMOV UR24, 0x0 ;  /* 0x0000000000187882 */ /* 0x000fe20000000000 */
[----:B------:R-:W-:Y:S01]  /*4380*/  UMOV UR25, 0x4110010 ;  /* 0x0411001000197882 */ /* 0x000fe20000000000 */
[----:B---3--:R-:W-:-:S03]  /*4390*/  UIADD3 UR4, UPT, UPT, UR6, 0x3f, URZ ;  /* 0x0000003f06047890 */ /* 0x008fc6000fffe0ff */
[----:B------:R-:W1:Y:S01]  /*43a0*/  LDS R0, [UR18+0x220] ;  /* 0x00022012ff007984 */ /* 0x000e620008000800 */
[----:B------:R-:W-:Y:S02]  /*43b0*/  UIADD3 UR6, UPT, UPT, UR18, 0x1d600, URZ ;  /* 0x0001d60012067890 */ /* 0x000fe4000fffe0ff */
[----:B------:R-:W-:Y:S02]  /*43c0*/  USHF.R.S32.HI UR5, URZ, 0x1f, UR4 ;  /* 0x0000001fff057899 */ /* 0x000fe40008011404 */
[----:B------:R-:W-:Y:S02]  /*43d0*/  USHF.R.U32.HI UR6, URZ, 0x4, UR6 ;  /* 0x00000004ff067899 */ /* 0x000fe40008011606 */
[----:B------:R-:W-:Y:S02]  /*43e0*/  ULEA.HI UR4, UR5, UR4, URZ, 0x6 ;  /* 0x0000000405047291 */ /* 0x000fe4000f8f30ff */
[----:B------:R-:W-:Y:S02]  /*43f0*/  UIADD3 UR5, UPT, UPT, UR18, 0x2600, URZ ;  /* 0x0000260012057890 */ /* 0x000fe4000fffe0ff */
[----:B------:R-:W-:-:S02]  /*4400*/  USHF.R.S32.HI UR4, URZ, 0x6, UR4 ;  /* 0x00000006ff047899 */ /* 0x000fc40008011404 */
[----:B------:R-:W-:Y:S02]  /*4410*/  USHF.R.U32.HI UR5, URZ, 0x4, UR5 ;  /* 0x00000004ff057899 */ /* 0x000fe40008011605 */
[----:B------:R-:W-:Y:S02]  /*4420*/  UIMAD UR4, UR4, UR7, URZ ;  /* 0x00000007040472a4 */ /* 0x000fe4000f8e02ff */
[----:B------:R-:W-:Y:S02]  /*4430*/  ULOP3.LUT UR5, UR5, 0x3fff, URZ, 0xc0, !UPT ;  /* 0x00003fff05057892 */ /* 0x000fe4000f8ec0ff */
[----:B----4-:R-:W-:Y:S02]  /*4440*/  UIMAD UR4, UR4, UR8, URZ ;  /* 0x00000008040472a4 */ /* 0x010fe4000f8e02ff */
[----:B------:R-:W-:Y:S02]  /*4450*/  ULOP3.LUT UR21, UR6, 0x3fff, URZ, 0xc0, !UPT ;  /* 0x00003fff06157892 */ /* 0x000fe4000f8ec0ff */
[----:B------:R-:W-:-:S02]  /*4460*/  UIMAD UR7, UR4, UR9, URZ ;  /* 0x00000009040772a4 */ /* 0x000fc4000f8e02ff */
[----:B------:R-:W-:Y:S02]  /*4470*/  UIADD3 UR4, UPT, UPT, UR18, 0x1d8, URZ ;  /* 0x000001d812047890 */ /* 0x000fe4000fffe0ff */
[----:B------:R-:W-:Y:S02]  /*4480*/  ULOP3.LUT UR20, UR5, 0x10000, URZ, 0xfc, !UPT ;  /* 0x0001000005147892 */ /* 0x000fe4000f8efcff */
[----:B------:R-:W-:Y:S02]  /*4490*/  UPRMT UR28, URZ, 0x654, UR4 ;  /* 0x00000654ff1c7896 */ /* 0x000fe40008000004 */
[----:B------:R-:W-:Y:S02]  /*44a0*/  UIADD3 UR29, UPT, UPT, UR7, -0x1, URZ ;  /* 0xffffffff071d7890 */ /* 0x000fe4000fffe0ff */
[----:B------:R-:W-:Y:S01]  /*44b0*/  UISETP.GE.AND UP3, UPT, UR7, 0x1, UPT ;  /* 0x000000010700788c */ /* 0x000fe2000bf66270 */
[C---:B-1----:R-:W-:Y:S01]  /*44c0*/  VIADD R5, R0.reuse, 0x40 ;  /* 0x0000004000057836 */ /* 0x042fe20000000000 */
[----:B------:R-:W-:-:S04]  /*44d0*/  LOP3.LUT R4, R0, 0xffff, RZ, 0xc0, !PT ;  /* 0x0000ffff00047812 */ /* 0x000fc800078ec0ff */
[----:B------:R-:W-:-:S05]  /*44e0*/  LOP3.LUT R5, R5, 0xffff, RZ, 0xc0, !PT ;  /* 0x0000ffff05057812 */ /* 0x000fca00078ec0ff */
[----:B------:R1:W-:Y:S02]  /*44f0*/  STL.64 [R1], R4 ;  /* 0x0000000401007387 */ /* 0x0003e40000100a00 */
.L_x_84:
[----:B-1----:R-:W-:-:S04]  /*4500*/  SHF.L.U32 R4, R8, 0x1f, RZ ;  /* 0x0000001f08047819 */ /* 0x002fc800000006ff */
[----:B------:R-:W1:Y:S02]  /*4510*/  SYNCS.PHASECHK.TRANS64.TRYWAIT P0, [UR18+0x1d0], R4 ;  /* 0x0001d004ff0075a7 */ /* 0x000e640008001112 */
[----:B-12-4-:R-:W-:Y:S05]  /*4520*/  @!P0 BRA `(.L_x_78) ;  /* 0x00000040006c8947 */ /* 0x016fea0003800000 */
.L_x_179:
[----:B-1----:R-:W1:Y:S01]  /*4530*/  LDS.128 R4, [UR18+0x210] ;  /* 0x00021012ff047984 */ /* 0x002e620008000c00 */
[----:B------:R-:W-:Y:S01]  /*4540*/  ULEA UR23, UR22, UR18, 0x3 ;  /* 0x0000001216177291 */ /* 0x000fe2000f8e18ff */
[----:B------:R-:W-:Y:S01]  /*4550*/  SHF.L.U32 R2, R9, 0x1f, RZ ;  /* 0x0000001f09027819 */ /* 0x000fe200000006ff */
[----:B------:R-:W-:Y:S01]  /*4560*/  @!PT LDS RZ, [RZ] ;  /* 0x00000000fffff984 */ /* 0x000fe20000000800 */
[----:B------:R-:W-:Y:S01]  /*4570*/  @!PT LDS RZ, [RZ] ;  /* 0x00000000fffff984 */ /* 0x000fe20000000800 */
[----:B------:R-:W-:Y:S01]  /*4580*/  @!PT LDS RZ, [RZ] ;  /* 0x00000000fffff984 */ /* 0x000fe20000000800 */
[----:B------:R-:W-:Y:S01]  /*4590*/  @!PT LDS RZ, [RZ] ;  /* 0x00000000fffff984 */ /* 0x000fe20000000800 */
[----:B------:R2:W-:Y:S06]  /*45a0*/  MEMBAR.ALL.CTA ;  /* 0x0000000000007992 */ /* 0x0005ec0000008000 */
[----:B--2---:R-:W2:Y:S02]  /*45b0*/  FENCE.VIEW.ASYNC.S ;  /* 0x00000000000073c6 */ /* 0x004ea40000000000 */
[----:B--2---:R-:W-:Y:S01]  /*45c0*/  SYNCS.ARRIVE.TRANS64.RED.A1T0 RZ, [UR28], RZ ;  /* 0x000000ffffff79a7 */ /* 0x004fe2000810041c */
[----:B------:R-:W2:Y:S01]  /*45d0*/  SYNCS.PHASECHK.TRANS64.TRYWAIT P0, [UR23+0x1f0], R2 ;  /* 0x0001f002ff0075a7 */ /* 0x000ea20008001117 */
[----:B-1----:R-:W-:Y:S01]  /*45e0*/  LOP3.LUT P2, RZ, R6, 0x1, RZ, 0xc0, !PT ;  /* 0x0000000106ff7812 */ /* 0x002fe2000784c0ff */
[----:B--2---:R-:W-:-:S12]  /*45f0*/  @!P0 BRA `(.L_x_79) ;  /* 0x0000004000508947 */ /* 0x004fd80003800000 */
.L_x_181:
[----:B------:R-:W-:Y:S05]  /*4600*/  BRA.U !UP3, `(.L_x_80) ;  /* 0x000000010bc87547 */ /* 0x000fea000b800000 */
[----:B-1----:R-:W-:Y:S01]  /*4610*/  IMAD.U32 R2, RZ, RZ, UR22 ;  /* 0x00000016ff027e24 */ /* 0x002fe2000f8e00ff */
[----:B------:R-:W-:-:S04]  /*4620*/  ULEA UR4, UR17, UR18, 0x3 ;  /* 0x0000001211047291 */ /* 0x000fc8000f8e18ff */
[----:B------:R-:W-:-:S05]  /*4630*/  LEA R2, R2, R1, 0x2 ;  /* 0x0000000102027211 */ /* 0x000fca00078e10ff */
[----:B------:R1:W5:Y:S01]  /*4640*/  LDL R4, [R2] ;  /* 0x0000000002047983 */ /* 0x0003620000100800 */
[----:B------:R-:W-:Y:S01]  /*4650*/  UPLOP3.LUT UP2, UPT, UPT, UPT, UPT, 0x40, 0x4 ;  /* 0x000000000004789c */ /* 0x000fe20003f4e870 */
[----:B------:R-:W-:Y:S01]  /*4660*/  UMOV UR15, UR29 ;  /* 0x0000001d000f7c82 */ /* 0x000fe20008000000 */
[----:B------:R-:W-:Y:S01]  /*4670*/  UMOV UR8, UR17 ;  /* 0x0000001100087c82 */ /* 0x000fe20008000000 */
[----:B-1----:R-:W-:-:S04]  /*4680*/  SHF.L.U32 R2, R3, 0x1f, RZ ;  /* 0x0000001f03027819 */ /* 0x002fc800000006ff */
[----:B------:R1:W2:Y:S04]  /*4690*/  SYNCS.PHASECHK.TRANS64.TRYWAIT P1, [UR4], R2 ;  /* 0x00000002ff0075a7 */ /* 0x0002a80008021104 */
.L_x_83:
[----:B------:R-:W-:Y:S01]  /*46a0*/  ULEA UR16, UR8, UR18, 0x3 ;  /* 0x0000001208107291 */ /* 0x000fe2000f8e18ff */
[----:B--234-:R-:W-:Y:S11]  /*46b0*/  @P1 BRA `(.L_x_81) ;  /* 0x00000000000c1947 */ /* 0x01cff60003800000 */
[----:B------:R-:W-:Y:S04]  /*46c0*/  SHF.L.U32 R5, R3, 0x1f, RZ ;  /* 0x0000001f03057819 */ /* 0x000fe800000006ff */
[----:B------:R-:W2:Y:S02]  /*46d0*/  SYNCS.PHASECHK.TRANS64.TRYWAIT P0, [UR16], R5 ;  /* 0x00000005ff0075a7 */ /* 0x000ea40008001110 */
[----:B--2---:R-:W-:Y:S05]  /*46e0*/  @!P0 BRA `(.L_x_82) ;  /* 0x00000040002c8947 */ /* 0x004fea0003800000 */
.L_x_81:
[----:B------:R-:W-:Y:S01]  /*46f0*/  UISETP.NE.AND UP0, UPT, UR15, URZ, UPT ;  /* 0x000000ff0f00728c */ /* 0x000fe2000bf05270 */
[----:B------:R-:W-:Y:S01]  /*4700*/  PLOP3.LUT P1, PT, PT, PT, PT, 0x80, 0x8 ;  /* 0x000000000008781c */ /* 0x000fe20003f2f070 */
[----:B------:R-:W-:Y:S02]  /*4710*/  UIADD3 UR4, UPT, UPT, UR8, 0x1, URZ ;  /* 0x0000000108047890 */ /* 0x000fe4000fffe0ff */
[----:B------:R-:W-:Y:S02]  /*4720*/  ULEA UR10, UR8, UR21, 0x8 ;  /* 0x00000015080a7291 */ /* 0x000fe4000f8e40ff */
[----:B------:R-:W-:Y:S01]  /*4730*/  UISETP.NE.AND UP1, UPT, UR4, 0x1b, UPT ;  /* 0x0000001b0400788c */ /* 0x000fe2000bf25270 */
[----:B------:R-:W-:Y:S01]  /*4740*/  PLOP3.LUT P0, PT, PT, PT, UP0, 0x80, 0x8 ;  /* 0x000000000008781c */ /* 0x000fe20003f0f008 */
[----:B------:R-:W-:Y:S02]  /*4750*/  ULEA UR8, UR8, UR20, 0x8 ;  /* 0x0000001408087291 */ /* 0x000fe4000f8e40ff */
[----:B------:R-:W-:Y:S02]  /*4760*/  USEL UR5, URZ, 0x1, UP1 ;  /* 0x00000001ff057887 */ /* 0x000fe40008800000 */
[----:B------:R-:W-:Y:S02]  /*4770*/  USEL UR17, UR4, URZ, UP1 ;  /* 0x000000ff04117287 */ /* 0x000fe40008800000 */
[----:B------:R-:W-:Y:S02]  /*4780*/  UIADD3 UR12, UPT, UPT, UR10, 0x80, URZ ;  /* 0x000000800a0c7890 */ /* 0x000fe4000fffe0ff */
[----:B------:R-:W-:Y:S01]  /*4790*/  @UP0 ULEA UR4, UR17, UR18, 0x3 ;  /* 0x0000001211040291 */ /* 0x000fe2000f8e18ff */
[----:B------:R-:W-:Y:S01]  /*47a0*/  LOP3.LUT R3, R3, UR5, RZ, 0x3c, !PT ;  /* 0x0000000503037c12 */ /* 0x000fe2000f8e3cff */
[----:B------:R-:W-:Y:S02]  /*47b0*/  UIADD3 UR6, UPT, UPT, UR8, 0x2, URZ ;  /* 0x0000000208067890 */ /* 0x000fe4000fffe0ff */
[----:B------:R-:W-:Y:S01]  /*47c0*/  UIADD3 UR5, UPT, UPT, UR16, 0xd8, URZ ;  /* 0x000000d810057890 */ /* 0x000fe2000fffe0ff */
[----:B-1----:R-:W-:Y:S01]  /*47d0*/  @P0 SHF.L.U32 R2, R3, 0x1f, RZ ;  /* 0x0000001f03020819 */ /* 0x002fe200000006ff */
[----:B------:R-:W-:Y:S01]  /*47e0*/  UMOV UR11, 0x80004020 ;  /* 0x80004020000b7882 */ /* 0x000fe20000000000 */
[----:B------:R-:W-:Y:S01]  /*47f0*/  UMOV UR9, 0x80004020 ;  /* 0x8000402000097882 */ /* 0x000fe20000000000 */
[----:B------:R-:W-:Y:S01]  /*4800*/  UMOV UR13, 0x80004020 ;  /* 0x80004020000d7882 */ /* 0x000fe20000000000 */
[----:B------:R3:W4:Y:S01]  /*4810*/  @P0 SYNCS.PHASECHK.TRANS64.TRYWAIT P1, [UR4], R2 ;  /* 0x00000002ff0005a7 */ /* 0x0007220008021104 */
[----:B------:R-:W-:Y:S11]  /*4820*/  ELECT P0, URZ, PT ;  /* 0x0000000000ff782f */ /* 0x000ff60003800000 */
[----:B------:R-:W-:Y:S02]  /*4830*/  @!UPT UIADD3 URZ, UPT, UPT, URZ, URZ, URZ ;  /* 0x000000fffffff290 */ /* 0x000fe4000fffe0ff */
[C---:B-----5:R-:W-:Y:S02]  /*4840*/  @P0 R2UR.BROADCAST UR4, R4.reuse ;  /* 0x00000000040402ca */ /* 0x060fe400008e0000 */
[----:B------:R-:W-:Y:S11]  /*4850*/  ELECT P0, URZ, PT ;  /* 0x0000000000ff782f */ /* 0x000ff60003800000 */
[----:B------:R-:W-:Y:S02]  /*4860*/  @!UPT UIADD3 URZ, UPT, UPT, URZ, URZ, URZ ;  /* 0x000000fffffff290 */ /* 0x000fe4000fffe0ff */
[----:B------:R-:W-:Y:S01]  /*4870*/  @P0 R2UR.BROADCAST UR14, R4 ;  /* 0x00000000040e02ca */ /* 0x000fe200008e0000 */
[----:B------:R-:W-:Y:S01]  /*4880*/  UMOV UR7, 0x80004020 ;  /* 0x8000402000077882 */ /* 0x000fe20000000000 */
[----:B------:R1:W-:Y:S01]  /*4890*/  UTCQMMA gdesc[UR8], gdesc[UR10], tmem[UR4], tmem[UR26], idesc[UR27], UP2 ;  /* 0x00ff1a0a080075ea */ /* 0x0003e20009000304 */
[----:B------:R-:W-:Y:S10]  /*48a0*/  UPLOP3.LUT UP2, UPT, UPT, UPT, UPT, 0x80, 0x8 ;  /* 0x000000000008789c */ /* 0x000ff40003f4f070 */
[----:B------:R3:W-:Y:S01]  /*48b0*/  UTCQMMA gdesc[UR6], gdesc[UR12], tmem[UR14], tmem[UR24], idesc[UR25], UPT ;  /* 0x00ff180c060075ea */ /* 0x0007e2000b80030e */
[----:B------:R3:W-:Y:S01]  /*48c0*/  UTCBAR.MULTICAST [UR5], URZ, UR19 ;  /* 0x000000ff050073e9 */ /* 0x0007e20008000813 */
[----:B-1----:R-:W-:Y:S02]  /*48d0*/  UIADD3 UR4, UPT, UPT, UR15, 0x1, URZ ;  /* 0x000000010f047890 */ /* 0x002fe4000fffe0ff */
[----:B------:R-:W-:Y:S02]  /*48e0*/  UIADD3 UR9, UPT, UPT, UR15, -0x1, URZ ;  /* 0xffffffff0f097890 */ /* 0x000fe4000fffe0ff */
[----:B------:R-:W-:Y:S01]  /*48f0*/  UISETP.GT.U32.AND UP0, UPT, UR4, 0x1, UPT ;  /* 0x000000010400788c */ /* 0x000fe2000bf04070 */
[----:B------:R-:W-:Y:S04]  /*4900*/  UMOV UR8, UR17 ;  /* 0x0000001100087c82 */ /* 0x000fe80008000000 */
[----:B------:R-:W-:Y:S04]  /*4910*/  UMOV UR15, UR9 ;  /* 0x00000009000f7c82 */ /* 0x000fe80008000000 */
[----:B------:R-:W-:Y:S05]  /*4920*/  BRA.U UP0, `(.L_x_83) ;  /* 0xfffffffd005c7547 */ /* 0x000fea000b83ffff */
.L_x_80:
[----:B------:R-:W-:Y:S01]  /*4930*/  UIADD3 UR4, UPT, UPT, UR22, 0x1, URZ ;  /* 0x0000000116047890 */ /* 0x000fe2000fffe0ff */
[----:B------:R-:W-:Y:S01]  /*4940*/  LOP3.LUT R8, R8, 0x1, RZ, 0x3c, !PT ;  /* 0x0000000108087812 */ /* 0x000fe200078e3cff */
[----:B---3--:R-:W-:Y:S02]  /*4950*/  UIADD3 UR5, UPT, UPT, UR23, 0x1e0, URZ ;  /* 0x000001e017057890 */ /* 0x008fe4000fffe0ff */
[----:B------:R-:W-:-:S04]  /*4960*/  UISETP.NE.AND UP0, UPT, UR4, 0x2, UPT ;  /* 0x000000020400788c */ /* 0x000fc8000bf05270 */
[----:B------:R-:W-:Y:S02]  /*4970*/  USEL UR6, URZ, 0x1, UP0 ;  /* 0x00000001ff067887 */ /* 0x000fe40008000000 */
[----:B------:R-:W-:Y:S01]  /*4980*/  USEL UR22, UR4, URZ, UP0 ;  /* 0x000000ff04167287 */ /* 0x000fe20008000000 */
[----:B------:R2:W-:Y:S03]  /*4990*/  UTCBAR [UR5], URZ ;  /* 0x000000ff050073e9 */ /* 0x0005e600080000ff */
[----:B------:R-:W-:Y:S01]  /*49a0*/  LOP3.LUT R9, R9, UR6, RZ, 0x3c, !PT ;  /* 0x0000000609097c12 */ /* 0x000fe2000f8e3cff */
[----:B------:R-:W-:Y:S07]  /*49b0*/  @P2 BRA `(.L_x_84) ;  /* 0xfffffff800d02947 */ /* 0x000fee000383ffff */
[----:B------:R-:W3:Y:S01]  /*49c0*/  S2UR UR6, SR_CgaCtaId ;  /* 0x00000000000679c3 */ /* 0x000ee20000008800 */
[----:B------:R-:W-:Y:S01]  /*49d0*/  ELECT P0, URZ, PT ;  /* 0x0000000000ff782f */ /* 0x000fe20003800000 */
[----:B-1----:R-:W-:Y:S01]  /*49e0*/  IMAD.MOV.U32 R2, RZ, RZ, 0x1 ;  /* 0x00000001ff027424 */ /* 0x002fe200078e00ff */
[----:B------:R-:W-:Y:S01]  /*49f0*/  UIADD3 UR18, UPT, UPT, UR18, 0x1f0, URZ ;  /* 0x000001f012127890 */ /* 0x000fe2000fffe0ff */
[----:B------:R-:W-:Y:S01]  /*4a00*/  SHF.L.U32 R3, R9, 0x1f, RZ ;  /* 0x0000001f09037819 */ /* 0x000fe200000006ff */
[----:B------:R-:W-:-:S03]  /*4a10*/  UMOV UR4, 0x40 ;  /* 0x0000004000047882 */ /* 0x000fc60000000000 */
[----:B------:R-:W-:Y:S01]  /*4a20*/  UVIRTCOUNT.DEALLOC.SMPOOL 0x80 ;  /* 0x000000800000784c */ /* 0x000fe20000000000 */
[----:B---3--:R-:W-:Y:S02]  /*4a30*/  ULEA UR6, UR6, UR4, 0x18 ;  /* 0x0000000406067291 */ /* 0x008fe4000f8ec0ff */
[----:B------:R-:W-:-:S07]  /*4a40*/  ULEA UR4, UR22, UR18, 0x3 ;  /* 0x0000001216047291 */ /* 0x000fce000f8e18ff */
[----:B------:R1:W-:Y:S02]  /*4a50*/  @P0 STS.U8 [UR6+0x1c], R2 ;  /* 0x00001c02ff000988 */ /* 0x0003e40008000006 */
[----:B------:R-:W3:Y:S02]  /*4a60*/  SYNCS.PHASECHK.TRANS64.TRYWAIT P0, [UR4], R3 ;  /* 0x00000003ff0075a7 */ /* 0x000ee40008001104 */
[----:B-1-3--:R-:W-:Y:S05]  /*4a70*/  @!P0 BRA `(.L_x_85) ;  /* 0x0000003c00608947 */ /* 0x00afea0003800000 */
.L_x_184:
[----:B------:R-:W-:-:S04]  /*4a80*/  UIADD3 UR4, UPT, UPT, UR22, 0x1, URZ ;  /* 0x0000000116047890 */ /* 0x000fc8000fffe0ff */
[----:B------:R-:W-:-:S04]  /*4a90*/  UISETP.NE.AND UP0, UPT, UR4, 0x2, UPT ;  /* 0x000000020400788c */ /* 0x000fc8000bf05270 */
[----:B--2---:R-:W-:Y:S02]  /*4aa0*/  USEL UR5, URZ, 0x1, UP0 ;  /* 0x00000001ff057887 */ /* 0x004fe40008000000 */
[----:B------:R-:W-:-:S04]  /*4ab0*/  USEL UR4, UR4, URZ, UP0 ;  /* 0x000000ff04047287 */ /* 0x000fc80008000000 */
[----:B------:R-:W-:Y:S01]  /*4ac0*/  ULEA UR4, UR4, UR18, 0x3 ;  /* 0x0000001204047291 */ /* 0x000fe2000f8e18ff */
[----:B-1----:R-:W-:-:S04]  /*4ad0*/  LOP3.LUT R3, R9, UR5, RZ, 0x3c, !PT ;  /* 0x0000000509037c12 */ /* 0x002fc8000f8e3cff */
[----:B------:R-:W-:-:S04]  /*4ae0*/  SHF.L.U32 R3, R3, 0x1f, RZ ;  /* 0x0000001f03037819 */ /* 0x000fc800000006ff */
[----:B------:R-:W1:Y:S02]  /*4af0*/  SYNCS.PHASECHK.TRANS64.TRYWAIT P0, [UR4], R3 ;  /* 0x00000003ff0075a7 */ /* 0x000e640008001104 */
[----:B-1----:R-:W-:Y:S05]  /*4b00*/  @!P0 BRA `(.L_x_86) ;  /* 0x0000003c00548947 */ /* 0x002fea0003800000 */
.L_x_186:
[----:B------:R-:W-:Y:S01]  /*4b10*/  NOP ;  /* 0x0000000000007918 */ /* 0x000fe20000000000 */
[----:B-1----:R-:W1:Y:S01]  /*4b20*/  LDS R2, [UR6+0x14] ;  /* 0x00001406ff027984 */ /* 0x002e620008000800 */
[----:B------:R-:W-:Y:S01]  /*4b30*/  LOP3.LUT R3, R0, 0xffff, RZ, 0xc0, !PT ;  /* 0x0000ffff00037812 */ /* 0x000fe200078ec0ff */
[----:B------:R-:W-:-:S03]  /*4b40*/  IMAD.MOV.U32 R0, RZ, RZ, 0xffff ;  /* 0x0000ffffff007424 */ /* 0x000fc600078e00ff */
[----:B------:R-:W-:-:S04]  /*4b50*/  SHF.R.U32.HI R3, RZ, 0x5, R3 ;  /* 0x00000005ff037819 */ /* 0x000fc80000011603 */
[----:B------:R-:W-:-:S04]  /*4b60*/  SHF.L.U32 R0, R0, R3, RZ ;  /* 0x0000000300007219 */ /* 0x000fc800000006ff */
[----:B-1----:R-:W-:-:S04]  /*4b70*/  LOP3.LUT R2, R2, R0, RZ, 0xc0, !PT ;  /* 0x0000000002027212 */ /* 0x002fc800078ec0ff */
[----:B------:R-:W-:Y:S01]  /*4b80*/  ISETP.NE.AND P0, PT, R2, R0, PT ;  /* 0x000000000200720c */ /* 0x000fe20003f05270 */
[----:B------:R-:W-:-:S05]  /*4b90*/  IMAD.MOV.U32 R2, RZ, RZ, 0x1 ;  /* 0x00000001ff027424 */ /* 0x000fca00078e00ff */
[----:B------:R-:W-:-:S07]  /*4ba0*/  SHF.L.U32 R2, R2, R3, RZ ;  /* 0x0000000302027219 */ /* 0x000fce00000006ff */
[----:B------:R-:W-:Y:S05]  /*4bb0*/  @P0 BRA `(.L_x_87) ;  /* 0x00000000005c0947 */ /* 0x000fea0003800000 */
[----:B------:R-:W1:Y:S02]  /*4bc0*/  LDS R3, [UR6+0x18] ;  /* 0x00001806ff037984 */ /* 0x000e640008000800 */
[----:B-1----:R-:W-:-:S04]  /*4bd0*/  LOP3.LUT R3, R3, R2, RZ, 0xc0, !PT ;  /* 0x0000000203037212 */ /* 0x002fc800078ec0ff */
[----:B------:R-:W-:-:S13]  /*4be0*/  ISETP.NE.AND P0, PT, R3, R2, PT ;  /* 0x000000020300720c */ /* 0x000fda0003f05270 */
[----:B------:R-:W-:Y:S05]  /*4bf0*/  @P0 BRA `(.L_x_88) ;  /* 0x0000000000400947 */ /* 0x000fea0003800000 */
[----:B------:R-:W-:Y:S01]  /*4c00*/  R2UR UR4, R0 ;  /* 0x00000000000472ca */ /* 0x000fe200000e0000 */
[----:B------:R-:W1:Y:S01]  /*4c10*/  S2R R3, SR_LANEID ;  /* 0x0000000000037919 */ /* 0x000e620000000000 */
[----:B------:R-:W-:-:S04]  /*4c20*/  LOP3.LUT R2, RZ, R2, RZ, 0x33, !PT ;  /* 0x00000002ff027212 */ /* 0x000fc800078e33ff */
[----:B------:R-:W2:Y:S07]  /*4c30*/  REDUX UR7, R2 ;  /* 0x00000000020773c4 */ /* 0x000eae0000000000 */
[----:B------:R-:W-:-:S03]  /*4c40*/  ULOP3.LUT UR5, URZ, UR4, URZ, 0x33, !UPT ;  /* 0x00000004ff057292 */ /* 0x000fc6000f8e33ff */
[----:B------:R-:W-:Y:S02]  /*4c50*/  VOTEU.ANY UR4, UPT, PT ;  /* 0x0000000000047886 */ /* 0x000fe400038e0100 */
[----:B------:R-:W-:Y:S01]  /*4c60*/  UFLO.U32 UR4, UR4 ;  /* 0x00000004000472bd */ /* 0x000fe200080e0000 */
[----:B------:R-:W-:-:S04]  /*4c70*/  IMAD.U32 R0, RZ, RZ, UR5 ;  /* 0x00000005ff007e24 */ /* 0x000fc8000f8e00ff */
[----:B------:R2:W3:Y:S02]  /*4c80*/  REDUX UR8, R0 ;  /* 0x00000000000873c4 */ /* 0x0004e40000000000 */
[----:B------:R1:W-:Y:S02]  /*4c90*/  UTCATOMSWS.AND URZ, UR5 ;  /* 0x0000000500ff79e3 */ /* 0x0003e40008000000 */
[----:B-1----:R-:W-:Y:S01]  /*4ca0*/  ISETP.EQ.U32.AND P0, PT, R3, UR4, PT ;  /* 0x0000000403007c0c */ /* 0x002fe2000bf02070 */
[----:B--2---:R-:W-:Y:S02]  /*4cb0*/  IMAD.U32 R0, RZ, RZ, UR7 ;  /* 0x00000007ff007e24 */ /* 0x004fe4000f8e00ff */
[----:B---3--:R-:W-:-:S10]  /*4cc0*/  IMAD.U32 R2, RZ, RZ, UR8 ;  /* 0x00000008ff027e24 */ /* 0x008fd4000f8e00ff */
[----:B------:R1:W-:Y:S04]  /*4cd0*/  @P0 ATOMS.AND RZ, [UR6+0x14], R2 ;  /* 0x00001402ffff098c */ /* 0x0003e8000a800006 */
[----:B------:R1:W-:Y:S01]  /*4ce0*/  @P0 ATOMS.AND RZ, [UR6+0x18], R0 ;  /* 0x00001800ffff098c */ /* 0x0003e2000a800006 */
[----:B------:R-:W-:Y:S05]  /*4cf0*/  BRA `(.L_x_89) ;  /* 0x0000000000147947 */ /* 0x000fea0003800000 */
.L_x_88:
[----:B------:R-:W-:Y:S02]  /*4d00*/  MOV R2, 0x4d20 ;  /* 0x00004d2000027802 */ /* 0x000fe40000000f00 */
[----:B----45:R-:W-:Y:S05]  /*4d10*/  CALL.REL.NOINC `($__internal_0_$__cuda_sm10x_tcgen05_guardrail_trap_col_being_dealloced_not_returned_by_alloc) ;  /* 0x0000003c00747944 */ /* 0x030fea0003c00000 */
[----:B------:R-:W-:Y:S05]  /*4d20*/  BRA `(.L_x_89) ;  /* 0x0000000000087947 */ /* 0x000fea0003800000 */
.L_x_87:
[----:B------:R-:W-:Y:S02]  /*4d30*/  MOV R2, 0x4d50 ;  /* 0x00004d5000027802 */ /* 0x000fe40000000f00 */
[----:B----45:R-:W-:Y:S05]  /*4d40*/  CALL.REL.NOINC `($__internal_2_$__cuda_sm10x_tcgen05_guardrail_trap_unallocated_columns_being_dealloced) ;  /* 0x0000003c00807944 */ /* 0x030fea0003c00000 */
.L_x_89:
[----:B------:R-:W-:Y:S01]  /*4d50*/  NOP ;  /* 0x0000000000007918 */ /* 0x000fe20000000000 */
[----:B------:R-:W-:Y:S05]  /*4d60*/  EXIT ;  /* 0x000000000000794d */ /* 0x000fea0003800000 */
.L_x_73:
[----:B------:R-:W-:-:S09]  /*4d70*/  UISETP.NE.OR UP0, UPT, UR18, 0x3, !UP3 ;  /* 0x000000031200788c */ /* 0x000fd2000df05670 */
[----:B------:R-:W-:Y:S05]  /*4d80*/  BRA.U UP0, `(.L_x_90) ;  /* 0x0000000d00847547 */ /* 0x000fea000b800000 */
[----:B------:R-:W1:Y:S01]  /*4d90*/  LDCU.64 UR4, c[0x0][0x988] ;  /* 0x00013100ff0477ac */ /* 0x000e620008000a00 */
[----:B------:R-:W2:Y:S01]  /*4da0*/  S2UR UR10, SR_CgaCtaId ;  /* 0x00000000000a79c3 */ /* 0x000ea20000008800 */
[----:B------:R-:W-:Y:S01]  /*4db0*/  R2UR UR38, R76 ;  /* 0x000000004c2672ca */ /* 0x000fe200000e0000 */
[----:B------:R-:W-:Y:S01]  /*4dc0*/  HFMA2 R9, -RZ, RZ, 0, 0 ;  /* 0x00000000ff097431 */ /* 0x000fe200000001ff */
[----:B------:R-:W3:Y:S01]  /*4dd0*/  LDCU UR36, c[0x0][0x370] ;  /* 0x00006e00ff2477ac */ /* 0x000ee20008000800 */
[----:B------:R-:W-:Y:S01]  /*4de0*/  R2UR UR37, R77 ;  /* 0x000000004d2572ca */ /* 0x000fe200000e0000 */
[----:B------:R-:W-:Y:S01]  /*4df0*/  IMAD.MOV.U32 R10, RZ, RZ, 0x1 ;  /* 0x00000001ff0a7424 */ /* 0x000fe200078e00ff */
[----:B------:R-:W3:Y:S02]  /*4e00*/  LDCU.128 UR32, c[0x0][0xc10] ;  /* 0x00018200ff2077ac */ /* 0x000ee40008000c00 */
[----:B------:R-:W4:Y:S01]  /*4e10*/  LDC.64 R12, c[0x0][0x348] ;  /* 0x0000d200ff0c7b82 */ /* 0x000f220000000a00 */
[----:B------:R-:W-:Y:S01]  /*4e20*/  IMAD.MOV.U32 R2, RZ, RZ, 0x1000 ;  /* 0x00001000ff027424 */ /* 0x000fe200078e00ff */
[----:B------:R-:W2:Y:S01]  /*4e30*/  LDCU UR29, c[0x0][0x374] ;  /* 0x00006e80ff1d77ac */ /* 0x000ea20008000800 */
[----:B------:R-:W2:Y:S01]  /*4e40*/  LDCU.64 UR30, c[0x0][0x990] ;  /* 0x00013200ff1e77ac */ /* 0x000ea20008000a00 */
[----:B-1----:R-:W-:Y:S01]  /*4e50*/  UISETP.NE.U32.AND UP0, UPT, UR4, URZ, UPT ;  /* 0x000000ff0400728c */ /* 0x002fe2000bf05070 */
[----:B------:R-:W1:Y:S01]  /*4e60*/  LDCU UR17, c[0x0][0xc0c] ;  /* 0x00018180ff1177ac */ /* 0x000e620008000800 */
[----:B------:R-:W1:Y:S01]  /*4e70*/  LDCU UR48, c[0x0][0xc20] ;  /* 0x00018400ff3077ac */ /* 0x000e620008000800 */
[----:B------:R-:W1:Y:S01]  /*4e80*/  LDCU UR4, c[0x0][0xc30] ;  /* 0x00018600ff0477ac */ /* 0x000e620008000800 */
[----:B------:R-:W-:Y:S01]  /*4e90*/  UMOV UR28, 0x400 ;  /* 0x00000400001c7882 */ /* 0x000fe20000000000 */
[----:B---3--:R-:W-:-:S02]  /*4ea0*/  UIMAD.WIDE.U32 UR6, UR36, UR32, URZ ;  /* 0x00000020240672a5 */ /* 0x008fc4000f8e00ff */
[----:B--2---:R-:W-:Y:S02]  /*4eb0*/  UIMAD.WIDE.U32 UR8, UR29, UR35, URZ ;  /* 0x000000231d0872a5 */ /* 0x004fe4000f8e00ff */
[----:B------:R-:W-:Y:S02]  /*4ec0*/  ULEA UR28, UR10, UR28, 0x18 ;  /* 0x0000001c0a1c7291 */ /* 0x000fe4000f8ec0ff */
[----:B------:R-:W-:Y:S02]  /*4ed0*/  USEL UR41, URZ, 0x1, UP6 ;  /* 0x00000001ff297887 */ /* 0x000fe4000b000000 */
[----:B------:R-:W-:Y:S02]  /*4ee0*/  UISETP.NE.U32.AND UP6, UPT, UR30, URZ, UPT ;  /* 0x000000ff1e00728c */ /* 0x000fe4000bfc5070 */
[----:B------:R-:W-:Y:S02]  /*4ef0*/  UIADD3 UR42, UPT, UPT, UR28, 0x1b0, URZ ;  /* 0x000001b01c2a7890 */ /* 0x000fe4000fffe0ff */
[----:B------:R-:W-:-:S02]  /*4f00*/  UIADD3 UR40, UPT, UPT, UR28, 0x1d8, URZ ;  /* 0x000001d81c287890 */ /* 0x000fc4000fffe0ff */
[----:B------:R-:W-:Y:S02]  /*4f10*/  UISETP.NE.AND.EX UP5, UPT, UR5, URZ, UPT, UP0 ;  /* 0x000000ff0500728c */ /* 0x000fe4000bfa5300 */
[----:B------:R-:W-:Y:S01]  /*4f20*/  UISETP.NE.AND UP0, UPT, UR39, 0x1, UPT ;  /* 0x000000012700788c */ /* 0x000fe2000bf05270 */
[----:B------:R-:W-:Y:S01]  /*4f30*/  UMOV UR45, UR7 ;  /* 0x00000007002d7c82 */ /* 0x000fe20008000000 */
[----:B------:R-:W-:Y:S01]  /*4f40*/  UMOV UR43, UR9 ;  /* 0x00000009002b7c82 */ /* 0x000fe20008000000 */
[----:B-1----:R-:W-:Y:S02]  /*4f50*/  UISETP.NE.AND UP0, UPT, UR17, 0x1, UPT ;  /* 0x000000011100788c */ /* 0x002fe4000bf05270 */
[----:B------:R-:W-:Y:S02]  /*4f60*/  UPLOP3.LUT UP1, UPT, UPT, UPT, UPT, 0x40, 0x4 ;  /* 0x000000000004789c */ /* 0x000fe40003f2e870 */
[----:B------:R-:W-:Y:S01]  /*4f70*/  UISETP.GE.AND UP3, UPT, UR39, 0x1, UPT ;  /* 0x000000012700788c */ /* 0x000fe2000bf66270 */
[----:B------:R-:W1:Y:S01]  /*4f80*/  LDCU.64 UR18, c[0x0][0xc28] ;  /* 0x00018500ff1277ac */ /* 0x000e620008000a00 */
[----:B------:R-:W-:-:S02]  /*4f90*/  UISETP.NE.AND.EX UP6, UPT, UR31, URZ, UPT, UP6 ;  /* 0x000000ff1f00728c */ /* 0x000fc4000bfc5360 */
[----:B------:R-:W-:Y:S02]  /*4fa0*/  UPRMT UR42, UR10, 0x654, UR42 ;  /* 0x000006540a2a7896 */ /* 0x000fe4000800002a */
[----:B------:R-:W-:Y:S02]  /*4fb0*/  UPRMT UR40, URZ, 0x654, UR40 ;  /* 0x00000654ff287896 */ /* 0x000fe40008000028 */
[----:B------:R-:W-:Y:S02]  /*4fc0*/  USHF.R.U32.HI UR45, URZ, UR33, UR45 ;  /* 0x00000021ff2d7299 */ /* 0x000fe4000801162d */
[----:B------:R-:W-:Y:S02]  /*4fd0*/  USHF.R.U32.HI UR43, URZ, UR48, UR43 ;  /* 0x00000030ff2b7299 */ /* 0x000fe4000801162b */
[----:B------:R-:W-:Y:S02]  /*4fe0*/  UISETP.NE.AND UP0, UPT, UR34, 0x1, UPT ;  /* 0x000000012200788c */ /* 0x000fe4000bf05270 */
[----:B----4-:R-:W-:-:S11]  /*4ff0*/  UISETP.NE.AND UP4, UPT, UR4, 0x1, UPT ;  /* 0x000000010400788c */ /* 0x010fd6000bf85270 */
.L_x_98:
[----:B------:R-:W-:Y:S04]  /*5000*/  SHF.L.U32 R3, R9, 0x1f, RZ ;  /* 0x0000001f09037819 */ /* 0x000fe800000006ff */
[----:B--2---:R-:W2:Y:S02]  /*5010*/  SYNCS.PHASECHK.TRANS64.TRYWAIT P0, [UR28+0x1d0], R3 ;  /* 0x0001d003ff0075a7 */ /* 0x004ea4000800111c */
[----:B--2---:R-:W-:Y:S05]  /*5020*/  @!P0 BRA `(.L_x_91) ;  /* 0x0000003800248947 */ /* 0x004fea0003800000 */
.L_x_188:
[----:B------:R-:W3:Y:S01]  /*5030*/  LDS.128 R4, [UR28+0x210] ;  /* 0x0002101cff047984 */ /* 0x000ee20008000c00 */
[----:B------:R-:W-:Y:S01]  /*5040*/  UISETP.GE.AND UP0, UPT, UR39, 0x1, UPT ;  /* 0x000000012700788c */ /* 0x000fe2000bf06270 */
[----:B------:R-:W-:Y:S01]  /*5050*/  @!PT LDS RZ, [RZ] ;  /* 0x00000000fffff984 */ /* 0x000fe20000000800 */
[----:B------:R-:W-:Y:S01]  /*5060*/  @!PT LDS RZ, [RZ] ;  /* 0x00000000fffff984 */ /* 0x000fe20000000800 */
[----:B------:R-:W-:Y:S01]  /*5070*/  @!PT LDS RZ, [RZ] ;  /* 0x00000000fffff984 */ /* 0x000fe20000000800 */
[----:B------:R-:W-:Y:S01]  /*5080*/  @!PT LDS RZ, [RZ] ;  /* 0x00000000fffff984 */ /* 0x000fe20000000800 */
[----:B------:R4:W-:Y:S06]  /*5090*/  MEMBAR.ALL.CTA ;  /* 0x0000000000007992 */ /* 0x0009ec0000008000 */
[----:B----4-:R-:W4:Y:S02]  /*50a0*/  FENCE.VIEW.ASYNC.S ;  /* 0x00000000000073c6 */ /* 0x010f240000000000 */
[----:B----4-:R-:W-:Y:S01]  /*50b0*/  SYNCS.ARRIVE.TRANS64.RED.A1T0 RZ, [UR40], RZ ;  /* 0x000000ffffff79a7 */ /* 0x010fe20008100428 */
[----:B---3--:R-:W-:Y:S11]  /*50c0*/  LOP3.LUT P0, RZ, R6, 0x1, RZ, 0xc0, !PT ;  /* 0x0000000106ff7812 */ /* 0x008ff6000780c0ff */
[----:B------:R-:W-:Y:S02]  /*50d0*/  @!UPT UIADD3 URZ, UPT, UPT, URZ, URZ, URZ ;  /* 0x000000fffffff290 */ /* 0x000fe4000fffe0ff */
[----:B------:R-:W-:Y:S01]  /*50e0*/  VOTEU.ANY UP3, P0 ;  /* 0x0000000000ff7886 */ /* 0x000fe20000060100 */
[----:B------:R-:W-:Y:S11]  /*50f0*/  PLOP3.LUT P1, PT, PT, PT, UP3, 0x80, 0x8 ;  /* 0x000000000008781c */ /* 0x000ff60003f2f038 */
[----:B------:R-:W-:Y:S02]  /*5100*/  @!UPT UIADD3 URZ, UPT, UPT, URZ, URZ, URZ ;  /* 0x000000fffffff290 */ /* 0x000fe4000fffe0ff */
[----:B--2---:R-:W-:Y:S02]  /*5110*/  @P1 MOV R3, R4 ;  /* 0x0000000400031202 */ /* 0x004fe40000000f00 */
[----:B------:R-:W-:Y:S02]  /*5120*/  @P1 LOP3.LUT R0, R5, 0xffff, RZ, 0xc0, !PT ;  /* 0x0000ffff05001812 */ /* 0x000fe400078ec0ff */
[----:B------:R-:W-:Y:S02]  /*5130*/  @P1 R2UR UR5, R3 ;  /* 0x00000000030512ca */ /* 0x000fe400000e0000 */
[----:B------:R-:W-:Y:S11]  /*5140*/  @P1 R2UR UR4, R0 ;  /* 0x00000000000412ca */ /* 0x000ff600000e0000 */
[----:B------:R-:W-:Y:S02]  /*5150*/  @UP3 UMOV UR16, UR5 ;  /* 0x0000000500103c82 */ /* 0x000fe40008000000 */
[----:B------:R-:W-:Y:S01]  /*5160*/  @UP3 UMOV UR15, UR4 ;  /* 0x00000004000f3c82 */ /* 0x000fe20008000000 */
[----:B------:R-:W-:Y:S05]  /*5170*/  BRA.U !UP0, `(.L_x_92) ;  /* 0x0000000108c07547 */ /* 0x000fea000b800000 */
[----:B------:R-:W-:Y:S02]  /*5180*/  UIMAD.WIDE.U32 UR8, UR15, UR35, URZ ;  /* 0x000000230f0872a5 */ /* 0x000fe4000f8e00ff */
[----:B------:R-:W-:Y:S02]  /*5190*/  UP2UR UR14, UPR, URZ, 0x4 ;  /* 0x00000004ff0e7883 */ /* 0x000fe40008000000 */
[----:B------:R-:W-:Y:S02]  /*51a0*/  UISETP.NE.AND UP2, UPT, UR34, 0x1, UPT ;  /* 0x000000012200788c */ /* 0x000fe4000bf45270 */
[----:B------:R-:W-:Y:S02]  /*51b0*/  UIMAD.WIDE.U32 UR10, UR16, UR32, URZ ;  /* 0x00000020100a72a5 */ /* 0x000fe4000f8e00ff */
[----:B------:R-:W-:Y:S02]  /*51c0*/  USEL UR4, UR29, UR43, !UP2 ;  /* 0x0000002b1d047287 */ /* 0x000fe4000d000000 */
[----:B------:R-:W-:Y:S02]  /*51d0*/  UISETP.NE.AND UP0, UPT, UR17, 0x1, UPT ;  /* 0x000000011100788c */ /* 0x000fe4000bf05270 */
[----:B------:R-:W-:Y:S02]  /*51e0*/  UP2UR UR22, UPR, URZ, 0x2 ;  /* 0x00000002ff167883 */ /* 0x000fe40008000000 */
[----:B------:R-:W-:Y:S02]  /*51f0*/  UISETP.NE.AND UP1, UPT, UR39, 0x1, UPT ;  /* 0x000000012700788c */ /* 0x000fe4000bf25270 */
[----:B-1----:R-:W-:Y:S02]  /*5200*/  UIMAD.WIDE.U32 UR12, UR4, UR18, URZ ;  /* 0x00000012040c72a5 */ /* 0x002fe4000f8e00ff */
[----:B------:R-:W-:Y:S01]  /*5210*/  USEL UR7, UR36, UR45, !UP0 ;  /* 0x0000002d24077287 */ /* 0x000fe2000c000000 */
[----:B------:R-:W-:Y:S02]  /*5220*/  UMOV UR5, UR9 ;  /* 0x0000000900057c82 */ /* 0x000fe40008000000 */
[----:B------:R-:W-:Y:S02]  /*5230*/  USHF.R.U32.HI UR6, URZ, UR48, UR5 ;  /* 0x00000030ff067299 */ /* 0x000fe40008011605 */
[----:B------:R-:W-:Y:S02]  /*5240*/  UIMAD.WIDE.U32 UR20, UR7, UR18, URZ ;  /* 0x00000012071472a5 */ /* 0x000fe4000f8e00ff */
[----:B------:R-:W-:Y:S02]  /*5250*/  USEL UR6, UR15, UR6, !UP2 ;  /* 0x000000060f067287 */ /* 0x000fe4000d000000 */
[----:B------:R-:W-:Y:S01]  /*5260*/  UISETP.NE.AND UP2, UPT, UR14, URZ, UPT ;  /* 0x000000ff0e00728c */ /* 0x000fe2000bf45270 */
[----:B------:R-:W-:Y:S01]  /*5270*/  UMOV UR5, UR11 ;  /* 0x0000000b00057c82 */ /* 0x000fe20008000000 */
[----:B------:R-:W-:Y:S02]  /*5280*/  UIMAD.WIDE.U32 UR10, UR6, UR18, URZ ;  /* 0x00000012060a72a5 */ /* 0x000fe4000f8e00ff */
[----:B------:R-:W-:Y:S03]  /*5290*/  USHF.R.U32.HI UR8, URZ, UR33, UR5 ;  /* 0x00000021ff087299 */ /* 0x000fe60008011605 */
[----:B------:R-:W-:Y:S02]  /*52a0*/  UMOV UR5, UR13 ;  /* 0x0000000d00057c82 */ /* 0x000fe40008000000 */
[----:B------:R-:W-:Y:S03]  /*52b0*/  @UP1 USHF.R.U32.HI UR4, URZ, UR19, UR5 ;  /* 0x00000013ff041299 */ /* 0x000fe60008011605 */
[----:B------:R-:W-:Y:S01]  /*52c0*/  UMOV UR5, UR21 ;  /* 0x0000001500057c82 */ /* 0x000fe20008000000 */
[----:B------:R-:W-:Y:S02]  /*52d0*/  UIMAD UR4, UR39, UR4, URZ ;  /* 0x00000004270472a4 */ /* 0x000fe4000f8e02ff */
[----:B------:R-:W-:Y:S02]  /*52e0*/  @UP1 USHF.R.U32.HI UR7, URZ, UR19, UR5 ;  /* 0x00000013ff071299 */ /* 0x000fe40008011605 */
[----:B------:R-:W-:Y:S02]  /*52f0*/  USEL UR5, UR16, UR8, !UP0 ;  /* 0x0000000810057287 */ /* 0x000fe4000c000000 */
[----:B------:R-:W-:Y:S02]  /*5300*/  UIMAD UR8, UR39, UR7, URZ ;  /* 0x00000007270872a4 */ /* 0x000fe4000f8e02ff */
[----:B------:R-:W-:Y:S03]  /*5310*/  UISETP.GE.AND UP0, UPT, UR6, UR4, UPT ;  /* 0x000000040600728c */ /* 0x000fe6000bf06270 */
[----:B------:R-:W-:Y:S01]  /*5320*/  UMOV UR4, UR11 ;  /* 0x0000000b00047c82 */ /* 0x000fe20008000000 */
[----:B------:R-:W-:Y:S02]  /*5330*/  UISETP.GE.OR UP0, UPT, UR5, UR8, UP0 ;  /* 0x000000080500728c */ /* 0x000fe40008706670 */
[----:B------:R-:W-:Y:S02]  /*5340*/  USHF.R.U32.HI UR4, URZ, UR19, UR4 ;  /* 0x00000013ff047299 */ /* 0x000fe40008011604 */
[----:B------:R-:W-:Y:S02]  /*5350*/  UIMAD.WIDE.U32 UR8, UR5, UR18, URZ ;  /* 0x00000012050872a5 */ /* 0x000fe4000f8e00ff */
[----:B------:R-:W-:Y:S04]  /*5360*/  USEL UR10, UR6, UR4, !UP1 ;  /* 0x00000004060a7287 */ /* 0x000fe8000c800000 */
[----:B------:R-:W-:Y:S01]  /*5370*/  UIADD3 UR11, UPT, UPT, -UR10, URZ, URZ ;  /* 0x000000ff0a0b7290 */ /* 0x000fe2000fffe1ff */
[----:B------:R-:W-:Y:S02]  /*5380*/  @!UP0 UMOV UR4, UR9 ;  /* 0x0000000900048c82 */ /* 0x000fe40008000000 */
[----:B------:R-:W-:Y:S02]  /*5390*/  @!UP0 USHF.R.U32.HI UR4, URZ, UR19, UR4 ;  /* 0x00000013ff048299 */ /* 0x000fe40008011604 */
[----:B------:R-:W-:Y:S02]  /*53a0*/  UIMAD UR8, UR39, UR11, UR6 ;  /* 0x0000000b270872a4 */ /* 0x000fe4000f8e0206 */
[----:B------:R-:W-:Y:S02]  /*53b0*/  @!UP0 USEL UR4, UR5, UR4, !UP1 ;  /* 0x0000000405048287 */ /* 0x000fe4000c800000 */
[----:B------:R-:W-:Y:S02]  /*53c0*/  UISETP.NE.AND UP1, UPT, UR22, URZ, UPT ;  /* 0x000000ff1600728c */ /* 0x000fe4000bf25270 */
[----:B------:R-:W-:Y:S02]  /*53d0*/  @!UP0 UIMAD UR8, UR7, UR8, UR4 ;  /* 0x00000008070882a4 */ /* 0x000fe4000f8e0204 */
[----:B------:R-:W-:Y:S02]  /*53e0*/  @!UP0 UIADD3 UR9, UPT, UPT, UR10, -UR4, URZ ;  /* 0x800000040a098290 */ /* 0x000fe4000fffe0ff */
[----:B------:R-:W-:Y:S02]  /*53f0*/  UIADD3 UR4, UPT, UPT, -UR5, URZ, URZ ;  /* 0x000000ff05047290 */ /* 0x000fe4000fffe1ff */
[----:B------:R-:W-:Y:S02]  /*5400*/  UIADD3 UR7, UPT, UPT, -UR6, URZ, URZ ;  /* 0x000000ff06077290 */ /* 0x000fe4000fffe1ff */
[----:B------:R-:W-:Y:S02]  /*5410*/  @!UP0 UIMAD UR6, UR9, UR39, UR5 ;  /* 0x00000027090682a4 */ /* 0x000fe4000f8e0205 */
[----:B------:R-:W-:Y:S02]  /*5420*/  UIMAD UR16, UR17, UR4, UR16 ;  /* 0x00000004111072a4 */ /* 0x000fe4000f8e0210 */
[----:B------:R-:W-:Y:S01]  /*5430*/  UIMAD UR15, UR34, UR7, UR15 ;  /* 0x00000007220f72a4 */ /* 0x000fe2000f8e020f */
[----:B------:R-:W-:Y:S02]  /*5440*/  @!UP0 UMOV UR5, UR8 ;  /* 0x0000000800058c82 */ /* 0x000fe40008000000 */
[----:B------:R-:W-:Y:S02]  /*5450*/  UIMAD UR16, UR5, UR17, UR16 ;  /* 0x00000011051072a4 */ /* 0x000fe4000f8e0210 */
[----:B------:R-:W-:Y:S11]  /*5460*/  UIMAD UR15, UR6, UR34, UR15 ;  /* 0x00000022060f72a4 */ /* 0x000ff6000f8e020f */
[----:B------:R-:W-:Y:S01]  /*5470*/  @!UPT UIADD3 URZ, UPT, UPT, URZ, URZ, URZ ;  /* 0x000000fffffff290 */ /* 0x000fe2000fffe0ff */
.L_x_92:
[----:B------:R-:W2:Y:S01]  /*5480*/  @!UP4 LDCU.128 UR8, c[0x0][0xc10] ;  /* 0x00018200ff08c7ac */ /* 0x000ea20008000c00 */
[----:B------:R-:W-:Y:S02]  /*5490*/  ISETP.NE.U32.AND P2, PT, RZ, UR30, PT ;  /* 0x0000001eff007c0c */ /* 0x000fe4000bf45070 */
[----:B------:R-:W-:Y:S02]  /*54a0*/  SHF.L.U32 R3, R10, 0x1f, RZ ;  /* 0x0000001f0a037819 */ /* 0x000fe400000006ff */
[----:B------:R-:W-:Y:S01]  /*54b0*/  ISETP.NE.AND.EX P2, PT, RZ, UR31, PT, P2 ;  /* 0x0000001fff007c0c */ /* 0x000fe2000bf45320 */
[----:B------:R-:W3:Y:S01]  /*54c0*/  @!UP4 LDCU UR5, c[0x0][0xc0c] ;  /* 0x00018180ff05c7ac */ /* 0x000ee20008000800 */
[----:B--2---:R-:W-:Y:S07]  /*54d0*/  UIMAD.WIDE.U32 UR6, UR16, UR8, URZ ;  /* 0x00000008100672a5 */ /* 0x004fee000f8e00ff */
[----:B------:R-:W-:Y:S01]  /*54e0*/  @!UP4 UMOV UR4, UR7 ;  /* 0x000000070004cc82 */ /* 0x000fe20008000000 */
[----:B---3--:R-:W-:Y:S02]  /*54f0*/  @!UP4 UISETP.NE.AND UP0, UPT, UR5, 0x1, UPT ;  /* 0x000000010500c88c */ /* 0x008fe4000bf05270 */
[----:B------:R-:W-:Y:S02]  /*5500*/  @!UP4 USHF.R.U32.HI UR4, URZ, UR9, UR4 ;  /* 0x00000009ff04c299 */ /* 0x000fe40008011604 */
[----:B------:R-:W-:Y:S02]  /*5510*/  UIMAD.WIDE.U32 UR6, UR15, UR11, URZ ;  /* 0x0000000b0f0672a5 */ /* 0x000fe4000f8e00ff */
[----:B------:R-:W-:Y:S02]  /*5520*/  @!UP4 USEL UR8, UR16, UR4, !UP0 ;  /* 0x000000041008c287 */ /* 0x000fe4000c000000 */
[----:B------:R-:W-:Y:S03]  /*5530*/  @!UP4 UISETP.NE.AND UP0, UPT, UR10, 0x1, UPT ;  /* 0x000000010a00c88c */ /* 0x000fe6000bf05270 */
[----:B------:R-:W-:Y:S02]  /*5540*/  @!UP4 UMOV UR6, UR7 ;  /* 0x000000070006cc82 */ /* 0x000fe40008000000 */
[----:B------:R-:W2:Y:S02]  /*5550*/  @!UP4 LDCU UR4, c[0x0][0xc20] ;  /* 0x00018400ff04c7ac */ /* 0x000ea40008000800 */
[----:B--2---:R-:W-:Y:S04]  /*5560*/  @!UP4 USHF.R.U32.HI UR6, URZ, UR4, UR6 ;  /* 0x00000004ff06c299 */ /* 0x004fe80008011606 */
[----:B------:R-:W-:Y:S04]  /*5570*/  @!UP4 USEL UR6, UR15, UR6, !UP0 ;  /* 0x000000060f06c287 */ /* 0x000fe8000c000000 */
[----:B------:R-:W-:Y:S02]  /*5580*/  @!UP4 UIADD3 UR4, UPT, UPT, -UR8, UR6, URZ ;  /* 0x000000060804c290 */ /* 0x000fe4000fffe1ff */
[----:B------:R-:W-:Y:S02]  /*5590*/  @!UP4 UIADD3 UR6, UPT, UPT, UR8, -UR6, URZ ;  /* 0x800000060806c290 */ /* 0x000fe4000fffe0ff */
[----:B------:R-:W-:Y:S02]  /*55a0*/  @!UP4 UIMAD UR16, UR4, UR5, UR16 ;  /* 0x000000050410c2a4 */ /* 0x000fe4000f8e0210 */
[----:B------:R-:W-:Y:S01]  /*55b0*/  @!UP4 UIMAD UR15, UR6, UR10, UR15 ;  /* 0x0000000a060fc2a4 */ /* 0x000fe2000f8e020f */
[----:B------:R-:W-:Y:S11]  /*55c0*/  BRA.U UP1, `(.L_x_93) ;  /* 0x0000000101107547 */ /* 0x000ff6000b800000 */
[----:B------:R-:W-:Y:S04]  /*55d0*/  MOV R8, UR41 ;  /* 0x0000002900087c02 */ /* 0x000fe80008000f00 */
[----:B------:R-:W-:Y:S04]  /*55e0*/  SHF.L.U32 R8, R8, 0x1f, RZ ;  /* 0x0000001f08087819 */ /* 0x000fe800000006ff */
[----:B------:R-:W2:Y:S02]  /*55f0*/  SYNCS.PHASECHK.TRANS64.TRYWAIT P0, [UR28+0x1c8], R8 ;  /* 0x0001c808ff0075a7 */ /* 0x000ea4000800111c */
[----:B--2---:R-:W-:Y:S05]  /*5600*/  @!P0 BRA `(.L_x_94) ;  /* 0x0000003000c48947 */ /* 0x004fea0003800000 */
.L_x_93:
[----:B------:R-:W-:Y:S05]  /*5610*/  BRA.U !UP6, `(.L_x_95) ;  /* 0x000000010e387547 */ /* 0x000fea000b800000 */
[----:B------:R-:W-:Y:S01]  /*5620*/  UPLOP3.LUT UP2, UPT, UPT, UPT, UP5, 0x80, 0x8 ;  /* 0x000000000008789c */ /* 0x000fe20003f4f050 */
[----:B--2---:R-:W-:Y:S01]  /*5630*/  HFMA2 R0, -RZ, RZ, 0, 5.9604644775390625e-08 ;  /* 0x00000001ff007431 */ /* 0x004fe200000001ff */
[----:B------:R-:W2:Y:S01]  /*5640*/  LDCU.64 UR8, c[0x0][0x358] ;  /* 0x00006b00ff0877ac */ /* 0x000ea20008000a00 */
[----:B------:R-:W-:Y:S03]  /*5650*/  IMAD.MOV.U32 R84, RZ, RZ, 0x1 ;  /* 0x00000001ff547424 */ /* 0x000fe600078e00ff */
[----:B------:R-:W-:Y:S05]  /*5660*/  PLOP3.LUT P0, PT, PT, PT, UP2, 0x80, 0x8 ;  /* 0x000000000008781c */ /* 0x000fea0003f0f028 */
[----:B------:R-:W3:Y:S01]  /*5670*/  @UP2 LDCU.64 UR4, c[0x0][0x988] ;  /* 0x00013100ff0427ac */ /* 0x000ee20008000a00 */
[----:B------:R-:W-:Y:S07]  /*5680*/  @UP2 UIMAD UR6, UR44, UR30, URZ ;  /* 0x0000001e2c0622a4 */ /* 0x000fee000f8e02ff */
[----:B------:R-:W-:Y:S01]  /*5690*/  @!P0 PRMT R84, R0, 0x7610, R84 ;  /* 0x0000761000548816 */ /* 0x000fe20000000054 */
[----:B---3--:R-:W-:Y:S06]  /*56a0*/  @UP2 UIMAD.WIDE UR4, UR6, 0x4, UR4 ;  /* 0x00000004060428a5 */ /* 0x008fec000f8e0204 */
[----:B------:R-:W-:Y:S01]  /*56b0*/  IMAD.U32 R14, RZ, RZ, UR4 ;  /* 0x00000004ff0e7e24 */ /* 0x000fe2000f8e00ff */
[----:B------:R-:W-:Y:S04]  /*56c0*/  MOV R15, UR5 ;  /* 0x00000005000f7c02 */ /* 0x000fe80008000f00 */
[----:B------:R-:W3:Y:S01]  /*56d0*/  @!UP2 LDCU UR4, c[0x0][0x980] ;  /* 0x00013000ff04a7ac */ /* 0x000ee20008000800 */
[----:B--2--5:R4:W5:Y:S02]  /*56e0*/  @P0 LDG.E R39, desc[UR8][R14.64] ;  /* 0x000000080e270981 */ /* 0x024964000c1e1900 */
[----:B---34-:R-:W-:Y:S07]  /*56f0*/  @!P0 IMAD.U32 R39, RZ, RZ, UR4 ;  /* 0x00000004ff278e24 */ /* 0x018fee000f8e00ff */
.L_x_95:
[----:B-----5:R-:W-:Y:S01]  /*5700*/  @!P2 FSETP.EQ.AND P0, PT, R39, RZ, PT ;  /* 0x000000ff2700a20b */ /* 0x020fe20003f02000 */
[----:B------:R-:W-:Y:S01]  /*5710*/  @!UPT UIADD3 URZ, UPT, UPT, URZ, URZ, URZ ;  /* 0x000000fffffff290 */ /* 0x000fe2000fffe0ff */
[----:B------:R-:W-:Y:S11]  /*5720*/  @!P2 BRA `(.L_x_96) ;  /* 0x000000000014a947 */ /* 0x000ff60003800000 */
[----:B------:R-:W-:Y:S02]  /*5730*/  LOP3.LUT P2, RZ, R84, 0xff, RZ, 0xc0, !PT ;  /* 0x000000ff54ff7812 */ /* 0x000fe4000784c0ff */
[----:B------:R-:W-:Y:S04]  /*5740*/  PLOP3.LUT P0, PT, PT, PT, UP2, 0x80, 0x8 ;  /* 0x000000000008781c */ /* 0x000fe80003f0f028 */
[----:B------:R-:W-:Y:S07]  /*5750*/  PLOP3.LUT P0, PT, P0, PT, PT, 0x8, 0x80 ;  /* 0x000000000080781c */ /* 0x000fee000070e170 */
[----:B------:R-:W-:Y:S11]  /*5760*/  @P2 FSETP.EQ.AND P0, PT, R39, RZ, PT ;  /* 0x000000ff2700220b */ /* 0x000ff60003f02000 */
[----:B------:R-:W-:Y:S02]  /*5770*/  @!UPT UIADD3 URZ, UPT, UPT, URZ, URZ, URZ ;  /* 0x000000fffffff290 */ /* 0x000fe4000fffe0ff */
.L_x_96:
[----:B------:R-:W3:Y:S01]  /*5780*/  SYNCS.PHASECHK.TRANS64.TRYWAIT P2, [UR28+0x1b8], R3 ;  /* 0x0001b803ff0075a7 */ /* 0x000ee2000804111c */
[----:B------:R-:W-:Y:S04]  /*5790*/  @P1 SHF.R.U32.HI R4, RZ, 0x10, R5 ;  /* 0x00000010ff041819 */ /* 0x000fe80000011605 */
[----:B------:R-:W-:Y:S02]  /*57a0*/  @P1 R2UR UR44, R4 ;  /* 0x00000000042c12ca */ /* 0x000fe400000e0000 */
[----:B------:R-:W-:Y:S01]  /*57b0*/  ELECT P1, URZ, PT ;  /* 0x0000000000ff782f */ /* 0x000fe20003820000 */
[----:B------:R-:W-:Y:S01]  /*57c0*/  @!UPT UIADD3 URZ, UPT, UPT, URZ, URZ, URZ ;  /* 0x000000fffffff290 */ /* 0x000fe2000fffe0ff */
[----:B---3--:R-:W-:Y:S11]  /*57d0*/  @!P2 BRA `(.L_x_97) ;  /* 0x000000300068a947 */ /* 0x008ff60003800000 */
.L_x_191:
[----:B------:R-:W-:Y:S02]  /*57e0*/  PLOP3.LUT P1, PT, P0, P1, PT, 0xf2, 0x2f ;  /* 0x00000000002f781c */ /* 0x000fe40000723e72 */
[----:B------:R-:W-:Y:S02]  /*57f0*/  LOP3.LUT R10, R10, 0x1, RZ, 0x3c, !PT ;  /* 0x000000010a0a7812 */ /* 0x000fe400078e3cff */
[----:B------:R-:W-:Y:S09]  /*5800*/  LOP3.LUT R9, R9, 0x1, RZ, 0x3c, !PT ;  /* 0x0000000109097812 */ /* 0x000ff200078e3cff */
[----:B------:R-:W-:Y:S01]  /*5810*/  VOTEU.ALL UP0, P1 ;  /* 0x0000000000ff7886 */ /* 0x000fe20000800000 */
[----:B--2---:R-:W-:Y:S01]  /*5820*/  @!P1 IADD3 R3, P0, PT, R12, 0x680, RZ ;  /* 0x000006800c039810 */ /* 0x004fe20007f1e0ff */
[----:B------:R-:W-:Y:S03]  /*5830*/  @!P1 IMAD.MOV.U32 R0, RZ, 0x20, RZ ;  /* 0x00000020ff009824 */ /* 0x000fe600078e00ff */
[----:B------:R-:W2:Y:S01]  /*5840*/  @!UP0 LDCU.128 UR24, c[0x0][0xa80] ;  /* 0x00015000ff1887ac */ /* 0x000ea20008000c00 */
[----:B------:R-:W-:Y:S01]  /*5850*/  @!P1 IMAD.MOV.U32 R0, RZ, 0x400, R0 ;  /* 0x00000400ff009824 */ /* 0x000fe200078e0000 */
[----:B------:R-:W3:Y:S01]  /*5860*/  @!UP0 LDCU.128 UR20, c[0x0][0xa90] ;  /* 0x00015200ff1487ac */ /* 0x000ee20008000c00 */
[----:B------:R-:W4:Y:S01]  /*5870*/  @!UP0 LDCU UR6, c[0x0][0xaa0] ;  /* 0x00015400ff0687ac */ /* 0x000f220008000800 */
[----:B------:R-:W-:Y:S02]  /*5880*/  @!UP0 USHF.L.U32 UR11, UR46, 0x6, URZ ;  /* 0x000000062e0b8899 */ /* 0x000fe400080006ff */
[----:B--2---:R-:W-:Y:S02]  /*5890*/  @!UP0 UISETP.NE.AND UP1, UPT, UR24, 0x1, UPT ;  /* 0x000000011800888c */ /* 0x004fe4000bf25270 */
[----:B------:R-:W-:Y:S02]  /*58a0*/  UIMAD.WIDE.U32 UR4, UR11, UR25, URZ ;  /* 0x000000190b0472a5 */ /* 0x000fe4000f8e00ff */
[----:B------:R-:W-:Y:S02]  /*58b0*/  @!UP0 USHF.L.U32 UR10, UR47, 0x6, URZ ;  /* 0x000000062f0a8899 */ /* 0x000fe400080006ff */
[----:B------:R-:W-:Y:S02]  /*58c0*/  @!UP0 UIADD3 UR8, UPT, UPT, UR28, 0x400, URZ ;  /* 0x000004001c088890 */ /* 0x000fe4000fffe0ff */
[----:B------:R-:W-:Y:S02]  /*58d0*/  @!UP0 UIADD3 UR9, UPT, UPT, UR28, 0x1b0, URZ ;  /* 0x000001b01c098890 */ /* 0x000fe4000fffe0ff */
[----:B------:R-:W-:Y:S02]  /*58e0*/  UIADD3 UR47, UPT, UPT, UR15, UR38, URZ ;  /* 0x000000260f2f7290 */ /* 0x000fe4000fffe0ff */
[----:B------:R-:W-:Y:S01]  /*58f0*/  UIADD3 UR46, UPT, UPT, UR16, UR37, URZ ;  /* 0x00000025102e7290 */ /* 0x000fe2000fffe0ff */
[----:B------:R-:W-:Y:S02]  /*5900*/  @!UP0 UMOV UR4, UR5 ;  /* 0x0000000500048c82 */ /* 0x000fe40008000000 */
[----:B------:R-:W-:Y:S04]  /*5910*/  @!UP0 USHF.R.U32.HI UR4, URZ, UR26, UR4 ;  /* 0x0000001aff048299 */ /* 0x000fe80008011604 */
[----:B------:R-:W-:Y:S02]  /*5920*/  @!UP0 USEL UR12, UR11, UR4, !UP1 ;  /* 0x000000040b0c8287 */ /* 0x000fe4000c800000 */
[----:B------:R-:W-:Y:S02]  /*5930*/  @!UP0 UISETP.NE.AND UP1, UPT, UR27, 0x1, UPT ;  /* 0x000000011b00888c */ /* 0x000fe4000bf25270 */
[----:B---3--:R-:W-:Y:S07]  /*5940*/  UIMAD.WIDE.U32 UR4, UR12, UR20, URZ ;  /* 0x000000140c0472a5 */ /* 0x008fee000f8e00ff */
[----:B------:R-:W-:Y:S02]  /*5950*/  @!UP0 UMOV UR4, UR5 ;  /* 0x0000000500048c82 */ /* 0x000fe40008000000 */
[----:B------:R-:W-:Y:S04]  /*5960*/  @!UP0 USHF.R.U32.HI UR4, URZ, UR21, UR4 ;  /* 0x00000015ff048299 */ /* 0x000fe80008011604 */
[----:B------:R-:W-:Y:S02]  /*5970*/  @!UP0 USEL UR13, UR12, UR4, !UP1 ;  /* 0x000000040c0d8287 */ /* 0x000fe4000c800000 */
[----:B------:R-:W-:Y:S02]  /*5980*/  @!UP0 UISETP.NE.AND UP1, UPT, UR22, 0x1, UPT ;  /* 0x000000011600888c */ /* 0x000fe4000bf25270 */
[----:B------:R-:W-:Y:S07]  /*5990*/  UIMAD.WIDE.U32 UR4, UR13, UR23, URZ ;  /* 0x000000170d0472a5 */ /* 0x000fee000f8e00ff */
[----:B------:R-:W-:Y:S02]  /*59a0*/  @!UP0 UMOV UR4, UR5 ;  /* 0x0000000500048c82 */ /* 0x000fe40008000000 */
[----:B----4-:R-:W-:Y:S01]  /*59b0*/  @!UP0 USHF.R.U32.HI UR4, URZ, UR6, UR4 ;  /* 0x00000006ff048299 */ /* 0x010fe20008011604 */
[----:B------:R-:W-:Y:S01]  /*59c0*/  @!P1 R2UR UR6, R0 ;  /* 0x00000000000692ca */ /* 0x000fe200000e0000 */
[----:B------:R-:W-:Y:S02]  /*59d0*/  @!P1 IMAD.X R0, RZ, RZ, R13, P0 ;  /* 0x000000ffff009224 */ /* 0x000fe400000e060d */
[----:B------:R-:W-:Y:S02]  /*59e0*/  @!UP0 USEL UR14, UR13, UR4, !UP1 ;  /* 0x000000040d0e8287 */ /* 0x000fe4000c800000 */
[----:B------:R-:W-:Y:S02]  /*59f0*/  @!UP0 UIADD3 UR4, UPT, UPT, -UR12, URZ, URZ ;  /* 0x000000ff0c048290 */ /* 0x000fe4000fffe1ff */
[----:B------:R-:W-:Y:S02]  /*5a00*/  @!UP0 UIADD3 UR5, UPT, UPT, -UR14, URZ, URZ ;  /* 0x000000ff0e058290 */ /* 0x000fe4000fffe1ff */
[----:B------:R-:W-:Y:S02]  /*5a10*/  @!UP0 UIMAD UR11, UR24, UR4, UR11 ;  /* 0x00000004180b82a4 */ /* 0x000fe4000f8e020b */
[----:B------:R-:W-:Y:S02]  /*5a20*/  @!UP0 UIADD3 UR4, UPT, UPT, -UR13, URZ, URZ ;  /* 0x000000ff0d048290 */ /* 0x000fe4000fffe1ff */
[----:B------:R-:W-:Y:S01]  /*5a30*/  @!UP0 UIMAD UR13, UR22, UR5, UR13 ;  /* 0x00000005160d82a4 */ /* 0x000fe2000f8e020d */
[----:B------:R-:W-:Y:S01]  /*5a40*/  @!P1 R2UR UR5, R3 ;  /* 0x00000000030592ca */ /* 0x000fe200000e0000 */
[----:B------:R-:W-:Y:S02]  /*5a50*/  @!UP0 UIMAD UR12, UR27, UR4, UR12 ;  /* 0x000000041b0c82a4 */ /* 0x000fe4000f8e020c */
[----:B------:R-:W-:Y:S01]  /*5a60*/  @!UP0 UPRMT UR6, UR6, 0x5410, URZ ;  /* 0x0000541006068896 */ /* 0x000fe200080000ff */
[----:B------:R-:W-:Y:S01]  /*5a70*/  @!P1 R2UR UR4, R0 ;  /* 0x00000000000492ca */ /* 0x000fe200000e0000 */
[----:B------:R-:W-:Y:S01]  /*5a80*/  VOTEU.ALL UP0, P1 ;  /* 0x0000000000ff7886 */ /* 0x000fe20000800000 */
[----:B------:R-:W-:Y:S07]  /*5a90*/  UPLOP3.LUT UP1, UPT, UPT, UPT, UPT, 0x80, 0x8 ;  /* 0x000000000008789c */ /* 0x000fee0003f2f070 */
[----:B------:R-:W-:Y:S04]  /*5aa0*/  IMAD.U32 R4, RZ, RZ, UR5 ;  /* 0x00000005ff047e24 */ /* 0x000fe8000f8e00ff */
[----:B------:R-:W-:Y:S01]  /*5ab0*/  IMAD.U32 R5, RZ, RZ, UR4 ;  /* 0x00000004ff057e24 */ /* 0x000fe2000f8e00ff */
[----:B------:R-:W-:Y:S04]  /*5ac0*/  @!P1 R2UR UR4, R4 ;  /* 0x00000000040492ca */ /* 0x000fe800000e0000 */
[----:B------:R-:W-:Y:S11]  /*5ad0*/  @!P1 R2UR UR5, R5 ;  /* 0x00000000050592ca */ /* 0x000ff600000e0000 */
[----:B------:R-:W-:Y:S02]  /*5ae0*/  @!UPT UIADD3 URZ, UPT, UPT, URZ, URZ, URZ ;  /* 0x000000fffffff290 */ /* 0x000fe4000fffe0ff */
[----:B------:R2:W-:Y:S01]  /*5af0*/  @!UP0 UTMALDG.5D.IM2COL [UR8], [UR4], UR6 ;  /* 0x00000008040083b4 */ /* 0x0005e20008060006 */
[----:B------:R2:W-:Y:S01]  /*5b00*/  @!P1 SYNCS.ARRIVE.TRANS64.RED.A0TR RZ, [UR28+0x1b0], R2 ;  /* 0x0001b002ffff99a7 */ /* 0x0005e2000830041c */
[----:B------:R-:W-:Y:S01]  /*5b10*/  SYNCS.ARRIVE.TRANS64.RED.A1T0 RZ, [UR42], RZ ;  /* 0x000000ffffff79a7 */ /* 0x000fe2000810042a */
[----:B------:R-:W-:Y:S05]  /*5b20*/  BRA.U UP3, `(.L_x_98) ;  /* 0xfffffff503347547 */ /* 0x000fea000b83ffff */
[----:B------:R-:W-:Y:S07]  /*5b30*/  MOV R0, UR28 ;  /* 0x0000001c00007c02 */ /* 0x000fee0008000f00 */
.L_x_99:
[----:B--2---:R-:W-:-:S04]  /*5b40*/  SHF.L.U32 R2, R10, 0x1f, RZ ;  /* 0x0000001f0a027819 */ /* 0x004fc800000006ff */
[----:B------:R2:W3:Y:S03]  /*5b50*/  SYNCS.PHASECHK.TRANS64.TRYWAIT P0, [R0+URZ+0x1b8], R2 ;  /* 0x0001b802000075a7 */ /* 0x0004e600080011ff */
[----:B---3--:R-:W-:Y:S05]  /*5b60*/  @!P0 NANOSLEEP.SYNCS 0x989680 ;  /* 0x009896800000895d */ /* 0x008fea0003900000 */
[----:B------:R-:W3:Y:S02]  /*5b70*/  @!P0 SYNCS.PHASECHK.TRANS64 P0, [R0+URZ+0x1b8], R2 ;  /* 0x0001b802000085a7 */ /* 0x000ee400080010ff */
[----:B-1-3--:R-:W-:Y:S05]  /*5b80*/  @P0 EXIT ;  /* 0x000000000000094d */ /* 0x00afea0003800000 */
[----:B------:R-:W-:Y:S05]  /*5b90*/  BRA `(.L_x_99) ;  /* 0xfffffffc00e87947 */ /* 0x000fea000383ffff */
.L_x_90:
[----:B------:R-:W-:-:S06]  /*5ba0*/  UISETP.GE.AND UP0, UPT, UR18, 0x4, UPT ;  /* 0x000000041200788c */ /* 0x000fcc000bf06270 */
[----:B------:R-:W-:-:S13]  /*5bb0*/  PLOP3.LUT P0, PT, PT, PT, UP0, 0x80, 0x8 ;  /* 0x000000000008781c */ /* 0x000fda0003f0f008 */
[----:B------:R-:W-:Y:S05]  /*5bc0*/  @!P0 EXIT ;  /* 0x000000000000894d */ /* 0x000fea0003800000 */
[----:B------:R-:W1:Y:S08]  /*5bd0*/  S2UR UR4, SR_CgaCtaId ;  /* 0x00000000000479c3 */ /* 0x000e700000008800 */
[----:B------:R-:W-:Y:S01]  /*5be0*/  BAR.SYNC.DEFER_BLOCKING 0x6, 0xa0 ;  /* 0x0182800000007b1d */ /* 0x000fe20000010000 */
[C---:B------:R-:W-:Y:S01]  /*5bf0*/  IMAD.SHL.U32 R6, R78.reuse, 0x40, RZ ;  /* 0x000000404e067824 */ /* 0x040fe200078e00ff */
[----:B------:R-:W-:Y:S01]  /*5c00*/  CS2R R80, SRZ ;  /* 0x0000000000507805 */ /* 0x000fe2000001ff00 */
[----:B------:R-:W-:-:S02]  /*5c10*/  IMAD.SHL.U32 R3, R78, 0x2, RZ ;  /* 0x000000024e037824 */ /* 0x000fc400078e00ff */
[----:B------:R-:W-:Y:S01]  /*5c20*/  IMAD.SHL.U32 R83, R78, 0x20, RZ ;  /* 0x000000204e537824 */ /* 0x000fe200078e00ff */
[----:B------:R-:W-:Y:S01]  /*5c30*/  UMOV UR43, 0x400 ;  /* 0x00000400002b7882 */ /* 0x000fe20000000000 */
[----:B------:R-:W-:Y:S01]  /*5c40*/  LOP3.LUT R0, R6, 0x180, RZ, 0xc0, !PT ;  /* 0x0000018006007812 */ /* 0x000fe200078ec0ff */
[----:B------:R-:W2:Y:S01]  /*5c50*/  LDC.64 R72, c[0x0][0x988] ;  /* 0x00026200ff487b82 */ /* 0x000ea20000000a00 */
[----:B------:R-:W-:Y:S01]  /*5c60*/  IMAD.U32 R37, R78, 0x10000, RZ ;  /* 0x000100004e257824 */ /* 0x000fe200078e00ff */
[----:B------:R-:W-:Y:S01]  /*5c70*/  LOP3.LUT R83, R83, 0xc00, RZ, 0xc0, !PT ;  /* 0x00000c0053537812 */ /* 0x000fe200078ec0ff */
[----:B------:R-:W-:Y:S01]  /*5c80*/  IMAD.MOV.U32 R36, RZ, RZ, RZ ;  /* 0x000000ffff247224 */ /* 0x000fe200078e00ff */
[----:B------:R-:W-:Y:S01]  /*5c90*/  LOP3.LUT R3, R0, 0x20, R3, 0xf8, !PT ;  /* 0x0000002000037812 */ /* 0x000fe200078ef803 */
[----:B------:R-:W-:Y:S01]  /*5ca0*/  IMAD.SHL.U32 R0, R78, 0x8, RZ ;  /* 0x000000084e007824 */ /* 0x000fe200078e00ff */
[----:B------:R-:W-:Y:S01]  /*5cb0*/  LOP3.LUT R83, R83, 0x40, R6, 0xf8, !PT ;  /* 0x0000004053537812 */ /* 0x000fe200078ef806 */
[----:B------:R-:W-:Y:S01]  /*5cc0*/  IMAD.MOV.U32 R79, RZ, RZ, RZ ;  /* 0x000000ffff4f7224 */ /* 0x000fe200078e00ff */
[----:B------:R-:W3:Y:S01]  /*5cd0*/  LDC.64 R74, c[0x0][0x990] ;  /* 0x00026400ff4a7b82 */ /* 0x000ee20000000a00 */
[----:B------:R-:W-:Y:S01]  /*5ce0*/  LOP3.LUT R37, R37, 0x600000, RZ, 0xc0, !PT ;  /* 0x0060000025257812 */ /* 0x000fe200078ec0ff */
[----:B------:R-:W4:Y:S01]  /*5cf0*/  LDCU UR53, c[0x0][0x370] ;  /* 0x00006e00ff3577ac */ /* 0x000f220008000800 */
[----:B------:R-:W-:-:S02]  /*5d00*/  LOP3.LUT R0, R3, 0x30, R0, 0x78, !PT ;  /* 0x0000003003007812 */ /* 0x000fc400078e7800 */
[----:B------:R-:W-:Y:S01]  /*5d10*/  LOP3.LUT R83, R83, 0x200, R6, 0xf8, !PT ;  /* 0x0000020053537812 */ /* 0x000fe200078ef806 */
[----:B------:R-:W2:Y:S02]  /*5d20*/  LDCU UR42, c[0x0][0xc0c] ;  /* 0x00018180ff2a77ac */ /* 0x000ea40008000800 */
[----:B------:R-:W2:Y:S01]  /*5d30*/  LDC.64 R70, c[0x0][0x9b0] ;  /* 0x00026c00ff467b82 */ /* 0x000ea20000000a00 */
[----:B------:R-:W-:Y:S01]  /*5d40*/  LOP3.LUT R83, R83, R0, RZ, 0xfc, !PT ;  /* 0x0000000053537212 */ /* 0x000fe200078efcff */
[----:B-1----:R-:W-:Y:S01]  /*5d50*/  ULEA UR43, UR4, UR43, 0x18 ;  /* 0x0000002b042b7291 */ /* 0x002fe2000f8ec0ff */
[----:B------:R-:W-:Y:S01]  /*5d60*/  IMAD.SHL.U32 R0, R78, 0x10, RZ ;  /* 0x000000104e007824 */ /* 0x000fe200078e00ff */
[----:B------:R-:W1:Y:S04]  /*5d70*/  LDCU.64 UR4, c[0x0][0x988] ;  /* 0x00013100ff0477ac */ /* 0x000e680008000a00 */
[----:B------:R-:W2:Y:S01]  /*5d80*/  LDC.64 R68, c[0x0][0x9a8] ;  /* 0x00026a00ff447b82 */ /* 0x000ea20000000a00 */
[----:B------:R-:W-:Y:S01]  /*5d90*/  VIADD R82, R83, UR43 ;  /* 0x0000002b53527c36 */ /* 0x000fe20008000000 */
[----:B------:R-:W-:Y:S01]  /*5da0*/  LOP3.LUT R0, R0, 0x20, RZ, 0xc0, !PT ;  /* 0x0000002000007812 */ /* 0x000fe200078ec0ff */
[----:B------:R-:W4:Y:S01]  /*5db0*/  LDS R2, [UR43+0x220] ;  /* 0x0002202bff027984 */ /* 0x000f220008000800 */
[----:B------:R-:W2:Y:S02]  /*5dc0*/  LDCU UR38, c[0x0][0xc30] ;  /* 0x00018600ff2677ac */ /* 0x000ea40008000800 */
[----:B------:R-:W-:Y:S01]  /*5dd0*/  IADD3 R82, PT, PT, -R0, 0x400, R82 ;  /* 0x0000040000527810 */ /* 0x000fe20007ffe152 */
[----:B------:R-:W2:Y:S01]  /*5de0*/  LDCU.64 UR40, c[0x0][0xc28] ;  /* 0x00018500ff2877ac */ /* 0x000ea20008000a00 */
[----:B------:R-:W2:Y:S01]  /*5df0*/  LDCU.128 UR48, c[0x0][0xc10] ;  /* 0x00018200ff3077ac */ /* 0x000ea20008000c00 */
[----:B-1----:R-:W-:Y:S01]  /*5e00*/  IMAD.U32 R87, RZ, RZ, UR4 ;  /* 0x00000004ff577e24 */ /* 0x002fe2000f8e00ff */
[----:B------:R-:W-:Y:S01]  /*5e10*/  UIADD3 UR4, UPT, UPT, UR43, 0x1400, URZ ;  /* 0x000014002b047890 */ /* 0x000fe2000fffe0ff */
[----:B------:R-:W-:Y:S01]  /*5e20*/  IMAD.U32 R86, RZ, RZ, UR5 ;  /* 0x00000005ff567e24 */ /* 0x000fe2000f8e00ff */
[----:B------:R-:W1:Y:S04]  /*5e30*/  LDCU.128 UR56, c[0x0][0xb80] ;  /* 0x00017000ff3877ac */ /* 0x000e680008000c00 */
[----:B------:R-:W-:Y:S01]  /*5e40*/  IMAD.U32 R89, RZ, RZ, UR4 ;  /* 0x00000004ff597e24 */ /* 0x000fe2000f8e00ff */
[----:B------:R-:W1:Y:S01]  /*5e50*/  LDCU.128 UR60, c[0x0][0xb90] ;  /* 0x00017200ff3c77ac */ /* 0x000e620008000c00 */
[----:B------:R-:W1:Y:S01]  /*5e60*/  LDCU UR52, c[0x0][0x374] ;  /* 0x00006e80ff3477ac */ /* 0x000e620008000800 */
[----:B------:R-:W-:Y:S01]  /*5e70*/  UIADD3 UR55, UPT, UPT, UR43, 0x400, URZ ;  /* 0x000004002b377890 */ /* 0x000fe2000fffe0ff */
[C---:B----4-:R-:W-:Y:S01]  /*5e80*/  VIADD R3, R2.reuse, 0x40 ;  /* 0x0000004002037836 */ /* 0x050fe20000000000 */
[----:B------:R-:W-:-:S04]  /*5e90*/  LOP3.LUT R2, R2, 0xffff, RZ, 0xc0, !PT ;  /* 0x0000ffff02027812 */ /* 0x000fc800078ec0ff */
[----:B------:R-:W-:-:S05]  /*5ea0*/  LOP3.LUT R3, R3, 0xffff, RZ, 0xc0, !PT ;  /* 0x0000ffff03037812 */ /* 0x000fca00078ec0ff */
[----:B-123--:R4:W-:Y:S02]  /*5eb0*/  STL.64 [R1], R2 ;  /* 0x0000000201007387 */ /* 0x00e9e40000100a00 */
.L_x_117:
[----:B----4-:R-:W-:Y:S04]  /*5ec0*/  SHF.L.U32 R2, R80, 0x1f, RZ ;  /* 0x0000001f50027819 */ /* 0x010fe800000006ff */
[----:B-1----:R-:W1:Y:S02]  /*5ed0*/  SYNCS.PHASECHK.TRANS64.TRYWAIT P0, [UR43+0x1d0], R2 ;  /* 0x0001d002ff0075a7 */ /* 0x002e64000800112b */
[----:B-1----:R-:W-:Y:S05]  /*5ee0*/  @!P0 BRA `(.L_x_100) ;  /* 0x0000002800bc8947 */ /* 0x002fea0003800000 */
.L_x_193:
[----:B------:R-:W2:Y:S01]  /*5ef0*/  LDS.128 R4, [UR43+0x210] ;  /* 0x0002102bff047984 */ /* 0x000ea20008000c00 */
[----:B------:R-:W-:Y:S01]  /*5f00*/  UIADD3 UR4, UPT, UPT, UR43, 0x1d8, URZ ;  /* 0x000001d82b047890 */ /* 0x000fe2000fffe0ff */
[----:B-1----:R-:W-:Y:S01]  /*5f10*/  IMAD R2, R36, 0x4, R1 ;  /* 0x0000000424027824 */ /* 0x002fe200078e0201 */
[----:B------:R-:W-:Y:S01]  /*5f20*/  UISETP.GE.AND UP0, UPT, UR39, 0x1, UPT ;  /* 0x000000012700788c */ /* 0x000fe2000bf06270 */
[----:B------:R-:W-:Y:S01]  /*5f30*/  @!PT LDS RZ, [RZ] ;  /* 0x00000000fffff984 */ /* 0x000fe20000000800 */
[----:B------:R-:W-:Y:S01]  /*5f40*/  @!PT LDS RZ, [RZ] ;  /* 0x00000000fffff984 */ /* 0x000fe20000000800 */
[----:B------:R-:W-:Y:S01]  /*5f50*/  @!PT LDS RZ, [RZ] ;  /* 0x00000000fffff984 */ /* 0x000fe20000000800 */
[----:B------:R-:W-:Y:S01]  /*5f60*/  @!PT LDS RZ, [RZ] ;  /* 0x00000000fffff984 */ /* 0x000fe20000000800 */
[----:B------:R1:W-:Y:S06]  /*5f70*/  MEMBAR.ALL.CTA ;  /* 0x0000000000007992 */ /* 0x0003ec0000008000 */
[----:B-1----:R-:W1:Y:S01]  /*5f80*/  FENCE.VIEW.ASYNC.S ;  /* 0x00000000000073c6 */ /* 0x002e620000000000 */
[----:B------:R-:W-:Y:S09]  /*5f90*/  UPRMT UR4, URZ, 0x654, UR4 ;  /* 0x00000654ff047896 */ /* 0x000ff20008000004 */
[----:B-1----:R-:W-:Y:S01]  /*5fa0*/  SYNCS.ARRIVE.TRANS64.RED.A1T0 RZ, [UR4], RZ ;  /* 0x000000ffffff79a7 */ /* 0x002fe20008100404 */
[----:B------:R-:W5:Y:S01]  /*5fb0*/  LDL R2, [R2] ;  /* 0x0000000002027983 */ /* 0x000f620000100800 */
[----:B--2---:R-:W-:Y:S11]  /*5fc0*/  LOP3.LUT P0, RZ, R6, 0x1, RZ, 0xc0, !PT ;  /* 0x0000000106ff7812 */ /* 0x004ff6000780c0ff */
[----:B------:R-:W-:Y:S02]  /*5fd0*/  @!UPT UIADD3 URZ, UPT, UPT, URZ, URZ, URZ ;  /* 0x000000fffffff290 */ /* 0x000fe4000fffe0ff */
[----:B------:R-:W-:Y:S01]  /*5fe0*/  VOTEU.ANY UP1, P0 ;  /* 0x0000000000ff7886 */ /* 0x000fe20000020100 */
[----:B------:R-:W-:Y:S01]  /*5ff0*/  PLOP3.LUT P0, PT, PT, PT, UP1, 0x80, 0x8 ;  /* 0x000000000008781c */ /* 0x000fe20003f0f018 */
[----:B------:R-:W-:Y:S11]  /*6000*/  UP2UR UR45, UPR, URZ, 0x2 ;  /* 0x00000002ff2d7883 */ /* 0x000ff60008000000 */
[----:B------:R-:W-:Y:S01]  /*6010*/  @!UPT UIADD3 URZ, UPT, UPT, URZ, URZ, URZ ;  /* 0x000000fffffff290 */ /* 0x000fe2000fffe0ff */
[----:B------:R-:W-:Y:S02]  /*6020*/  @P0 MOV R3, R4 ;  /* 0x0000000400030202 */ /* 0x000fe40000000f00 */
[----:B------:R-:W-:Y:S02]  /*6030*/  @P0 LOP3.LUT R0, R5, 0xffff, RZ, 0xc0, !PT ;  /* 0x0000ffff05000812 */ /* 0x000fe400078ec0ff */
[----:B------:R-:W-:Y:S02]  /*6040*/  @P0 R2UR UR5, R3 ;  /* 0x00000000030502ca */ /* 0x000fe400000e0000 */
[----:B------:R-:W-:Y:S11]  /*6050*/  @P0 R2UR UR4, R0 ;  /* 0x00000000000402ca */ /* 0x000ff600000e0000 */
[----:B------:R-:W-:Y:S02]  /*6060*/  @UP1 UMOV UR37, UR5 ;  /* 0x0000000500251c82 */ /* 0x000fe40008000000 */
[----:B------:R-:W-:Y:S01]  /*6070*/  @UP1 UMOV UR36, UR4 ;  /* 0x0000000400241c82 */ /* 0x000fe20008000000 */
[----:B------:R-:W-:Y:S05]  /*6080*/  BRA.U !UP0, `(.L_x_101) ;  /* 0x0000000108cc7547 */ /* 0x000fea000b800000 */
[----:B------:R-:W1:Y:S01]  /*6090*/  LDCU UR9, c[0x0][0xc20] ;  /* 0x00018400ff0977ac */ /* 0x000e620008000800 */
[----:B------:R-:W-:Y:S02]  /*60a0*/  UIMAD.WIDE.U32 UR4, UR52, UR51, URZ ;  /* 0x00000033340472a5 */ /* 0x000fe4000f8e00ff */
[----:B------:R-:W-:Y:S02]  /*60b0*/  UIMAD.WIDE.U32 UR6, UR53, UR48, URZ ;  /* 0x00000030350672a5 */ /* 0x000fe4000f8e00ff */
[----:B------:R-:W-:Y:S02]  /*60c0*/  UIMAD.WIDE.U32 UR10, UR36, UR51, URZ ;  /* 0x00000033240a72a5 */ /* 0x000fe4000f8e00ff */
[----:B------:R-:W-:Y:S02]  /*60d0*/  UISETP.NE.AND UP0, UPT, UR50, 0x1, UPT ;  /* 0x000000013200788c */ /* 0x000fe4000bf05270 */
[----:B------:R-:W-:Y:S02]  /*60e0*/  UISETP.NE.AND UP1, UPT, UR42, 0x1, UPT ;  /* 0x000000012a00788c */ /* 0x000fe4000bf25270 */
[----:B------:R-:W-:Y:S02]  /*60f0*/  UISETP.NE.AND UP2, UPT, UR39, 0x1, UPT ;  /* 0x000000012700788c */ /* 0x000fe4000bf45270 */
[----:B------:R-:W-:Y:S01]  /*6100*/  UIMAD.WIDE.U32 UR12, UR37, UR48, URZ ;  /* 0x00000030250c72a5 */ /* 0x000fe2000f8e00ff */
[----:B------:R-:W-:Y:S01]  /*6110*/  UMOV UR4, UR5 ;  /* 0x0000000500047c82 */ /* 0x000fe20008000000 */
[----:B------:R-:W-:Y:S01]  /*6120*/  UMOV UR6, UR11 ;  /* 0x0000000b00067c82 */ /* 0x000fe20008000000 */
[----:B-1----:R-:W-:Y:S03]  /*6130*/  USHF.R.U32.HI UR8, URZ, UR9, UR4 ;  /* 0x00000009ff087299 */ /* 0x002fe60008011604 */
[----:B------:R-:W-:Y:S02]  /*6140*/  UMOV UR4, UR7 ;  /* 0x0000000700047c82 */ /* 0x000fe40008000000 */
[----:B------:R-:W-:Y:S02]  /*6150*/  USHF.R.U32.HI UR5, URZ, UR49, UR4 ;  /* 0x00000031ff057299 */ /* 0x000fe40008011604 */
[----:B------:R-:W-:Y:S02]  /*6160*/  USEL UR4, UR52, UR8, !UP0 ;  /* 0x0000000834047287 */ /* 0x000fe4000c000000 */
[----:B------:R-:W-:Y:S02]  /*6170*/  USHF.R.U32.HI UR8, URZ, UR9, UR6 ;  /* 0x00000009ff087299 */ /* 0x000fe40008011606 */
[----:B------:R-:W-:Y:S02]  /*6180*/  UIMAD.WIDE.U32 UR6, UR4, UR40, URZ ;  /* 0x00000028040672a5 */ /* 0x000fe4000f8e00ff */
[----:B------:R-:W-:Y:S02]  /*6190*/  USEL UR9, UR53, UR5, !UP1 ;  /* 0x0000000535097287 */ /* 0x000fe4000c800000 */
[----:B------:R-:W-:Y:S02]  /*61a0*/  USEL UR8, UR36, UR8, !UP0 ;  /* 0x0000000824087287 */ /* 0x000fe4000c000000 */
[----:B------:R-:W-:Y:S01]  /*61b0*/  UIMAD.WIDE.U32 UR10, UR9, UR40, URZ ;  /* 0x00000028090a72a5 */ /* 0x000fe2000f8e00ff */
[----:B------:R-:W-:Y:S01]  /*61c0*/  UMOV UR6, UR7 ;  /* 0x0000000700067c82 */ /* 0x000fe20008000000 */
[----:B------:R-:W-:Y:S01]  /*61d0*/  UMOV UR5, UR13 ;  /* 0x0000000d00057c82 */ /* 0x000fe20008000000 */
[----:B------:R-:W-:Y:S02]  /*61e0*/  @UP2 USHF.R.U32.HI UR4, URZ, UR41, UR6 ;  /* 0x00000029ff042299 */ /* 0x000fe40008011606 */
[----:B------:R-:W-:Y:S02]  /*61f0*/  USHF.R.U32.HI UR5, URZ, UR49, UR5 ;  /* 0x00000031ff057299 */ /* 0x000fe40008011605 */
[----:B------:R-:W-:Y:S02]  /*6200*/  UIMAD UR4, UR39, UR4, URZ ;  /* 0x00000004270472a4 */ /* 0x000fe4000f8e02ff */
[----:B------:R-:W-:Y:S02]  /*6210*/  USEL UR5, UR37, UR5, !UP1 ;  /* 0x0000000525057287 */ /* 0x000fe4000c800000 */
[----:B------:R-:W-:Y:S01]  /*6220*/  UISETP.GE.AND UP0, UPT, UR8, UR4, UPT ;  /* 0x000000040800728c */ /* 0x000fe2000bf06270 */
[----:B------:R-:W-:Y:S01]  /*6230*/  UMOV UR6, UR11 ;  /* 0x0000000b00067c82 */ /* 0x000fe20008000000 */
[----:B------:R-:W-:Y:S02]  /*6240*/  UIMAD.WIDE.U32 UR10, UR8, UR40, URZ ;  /* 0x00000028080a72a5 */ /* 0x000fe4000f8e00ff */
[----:B------:R-:W-:Y:S04]  /*6250*/  @UP2 USHF.R.U32.HI UR9, URZ, UR41, UR6 ;  /* 0x00000029ff092299 */ /* 0x000fe80008011606 */
[----:B------:R-:W-:Y:S01]  /*6260*/  UIMAD UR6, UR39, UR9, URZ ;  /* 0x00000009270672a4 */ /* 0x000fe2000f8e02ff */
[----:B------:R-:W-:Y:S03]  /*6270*/  UMOV UR4, UR11 ;  /* 0x0000000b00047c82 */ /* 0x000fe60008000000 */
[----:B------:R-:W-:Y:S02]  /*6280*/  UISETP.GE.OR UP0, UPT, UR5, UR6, UP0 ;  /* 0x000000060500728c */ /* 0x000fe40008706670 */
[----:B------:R-:W-:Y:S02]  /*6290*/  USHF.R.U32.HI UR4, URZ, UR41, UR4 ;  /* 0x00000029ff047299 */ /* 0x000fe40008011604 */
[----:B------:R-:W-:Y:S02]  /*62a0*/  UIMAD.WIDE.U32 UR6, UR5, UR40, URZ ;  /* 0x00000028050672a5 */ /* 0x000fe4000f8e00ff */
[----:B------:R-:W-:Y:S02]  /*62b0*/  USEL UR11, UR8, UR4, !UP2 ;  /* 0x00000004080b7287 */ /* 0x000fe4000d000000 */
[----:B------:R-:W-:Y:S02]  /*62c0*/  UIADD3 UR6, UPT, UPT, -UR5, URZ, URZ ;  /* 0x000000ff05067290 */ /* 0x000fe4000fffe1ff */
[----:B------:R-:W-:Y:S02]  /*62d0*/  UIADD3 UR10, UPT, UPT, -UR11, URZ, URZ ;  /* 0x000000ff0b0a7290 */ /* 0x000fe4000fffe1ff */
[----:B------:R-:W-:Y:S02]  /*62e0*/  UIMAD UR6, UR42, UR6, UR37 ;  /* 0x000000062a0672a4 */ /* 0x000fe4000f8e0225 */
[----:B------:R-:W-:Y:S01]  /*62f0*/  UIMAD UR10, UR39, UR10, UR8 ;  /* 0x0000000a270a72a4 */ /* 0x000fe2000f8e0208 */
[----:B------:R-:W-:Y:S01]  /*6300*/  @!UP0 UMOV UR4, UR7 ;  /* 0x0000000700048c82 */ /* 0x000fe20008000000 */
[----:B------:R-:W-:Y:S02]  /*6310*/  UIADD3 UR7, UPT, UPT, -UR8, URZ, URZ ;  /* 0x000000ff08077290 */ /* 0x000fe4000fffe1ff */
[----:B------:R-:W-:Y:S04]  /*6320*/  @!UP0 USHF.R.U32.HI UR4, URZ, UR41, UR4 ;  /* 0x00000029ff048299 */ /* 0x000fe80008011604 */
[----:B------:R-:W-:Y:S04]  /*6330*/  @!UP0 USEL UR4, UR5, UR4, !UP2 ;  /* 0x0000000405048287 */ /* 0x000fe8000d000000 */
[----:B------:R-:W-:Y:S02]  /*6340*/  @!UP0 UIMAD UR9, UR9, UR10, UR4 ;  /* 0x0000000a090982a4 */ /* 0x000fe4000f8e0204 */
[----:B------:R-:W-:Y:S02]  /*6350*/  @!UP0 UIADD3 UR10, UPT, UPT, UR11, -UR4, URZ ;  /* 0x800000040b0a8290 */ /* 0x000fe4000fffe0ff */
[----:B------:R-:W-:Y:S02]  /*6360*/  UIMAD UR4, UR50, UR7, UR36 ;  /* 0x00000007320472a4 */ /* 0x000fe4000f8e0224 */
[----:B------:R-:W-:Y:S03]  /*6370*/  @!UP0 UIMAD UR8, UR10, UR39, UR5 ;  /* 0x000000270a0882a4 */ /* 0x000fe6000f8e0205 */
[----:B------:R-:W-:Y:S02]  /*6380*/  @!UP0 UMOV UR5, UR9 ;  /* 0x0000000900058c82 */ /* 0x000fe40008000000 */
[----:B------:R-:W-:Y:S02]  /*6390*/  UIMAD UR37, UR5, UR42, UR6 ;  /* 0x0000002a052572a4 */ /* 0x000fe4000f8e0206 */
[----:B------:R-:W-:Y:S11]  /*63a0*/  UIMAD UR36, UR8, UR50, UR4 ;  /* 0x00000032082472a4 */ /* 0x000ff6000f8e0204 */
[----:B------:R-:W-:Y:S01]  /*63b0*/  @!UPT UIADD3 URZ, UPT, UPT, URZ, URZ, URZ ;  /* 0x000000fffffff290 */ /* 0x000fe2000fffe0ff */
.L_x_101:
[----:B------:R-:W-:Y:S01]  /*63c0*/  UISETP.NE.AND UP0, UPT, UR38, 0x1, UPT ;  /* 0x000000012600788c */ /* 0x000fe2000bf05270 */
[----:B------:R-:W-:Y:S04]  /*63d0*/  @P0 SHF.R.U32.HI R4, RZ, 0x10, R5 ;  /* 0x00000010ff040819 */ /* 0x000fe80000011605 */
[----:B------:R-:W-:Y:S06]  /*63e0*/  @P0 R2UR UR54, R4 ;  /* 0x00000000043602ca */ /* 0x000fec00000e0000 */
[----:B------:R-:W1:Y:S01]  /*63f0*/  @!UP0 LDCU.128 UR12, c[0x0][0xc10] ;  /* 0x00018200ff0c87ac */ /* 0x000e620008000c00 */
[----:B------:R-:W2:Y:S01]  /*6400*/  @!UP0 LDCU UR5, c[0x0][0xc0c] ;  /* 0x00018180ff0587ac */ /* 0x000ea20008000800 */
[----:B------:R-:W3:Y:S01]  /*6410*/  @!UP0 LDCU UR10, c[0x0][0xc20] ;  /* 0x00018400ff0a87ac */ /* 0x000ee20008000800 */
[----:B-1----:R-:W-:Y:S02]  /*6420*/  UIMAD.WIDE.U32 UR8, UR37, UR12, URZ ;  /* 0x0000000c250872a5 */ /* 0x002fe4000f8e00ff */
[----:B------:R-:W-:Y:S02]  /*6430*/  UIMAD.WIDE.U32 UR6, UR36, UR15, URZ ;  /* 0x0000000f240672a5 */ /* 0x000fe4000f8e00ff */
[----:B------:R-:W-:Y:S03]  /*6440*/  @!UP0 UISETP.NE.AND UP1, UPT, UR14, 0x1, UPT ;  /* 0x000000010e00888c */ /* 0x000fe6000bf25270 */
[----:B------:R-:W-:Y:S01]  /*6450*/  @!UP0 UMOV UR4, UR9 ;  /* 0x0000000900048c82 */ /* 0x000fe20008000000 */
[----:B--2---:R-:W-:Y:S02]  /*6460*/  @!UP0 UISETP.NE.AND UP2, UPT, UR5, 0x1, UPT ;  /* 0x000000010500888c */ /* 0x004fe4000bf45270 */
[----:B------:R-:W-:Y:S01]  /*6470*/  @!UP0 USHF.R.U32.HI UR4, URZ, UR13, UR4 ;  /* 0x0000000dff048299 */ /* 0x000fe20008011604 */
[----:B------:R-:W-:Y:S02]  /*6480*/  @!UP0 UMOV UR6, UR7 ;  /* 0x0000000700068c82 */ /* 0x000fe40008000000 */
[----:B---3--:R-:W-:Y:S02]  /*6490*/  @!UP0 USHF.R.U32.HI UR6, URZ, UR10, UR6 ;  /* 0x0000000aff068299 */ /* 0x008fe40008011606 */
[----:B------:R-:W-:Y:S02]  /*64a0*/  @!UP0 USEL UR7, UR37, UR4, !UP2 ;  /* 0x0000000425078287 */ /* 0x000fe4000d000000 */
[----:B------:R-:W-:Y:S04]  /*64b0*/  @!UP0 USEL UR6, UR36, UR6, !UP1 ;  /* 0x0000000624068287 */ /* 0x000fe8000c800000 */
[----:B------:R-:W-:Y:S02]  /*64c0*/  @!UP0 UIADD3 UR4, UPT, UPT, -UR7, UR6, URZ ;  /* 0x0000000607048290 */ /* 0x000fe4000fffe1ff */
[----:B------:R-:W-:Y:S02]  /*64d0*/  @!UP0 UIADD3 UR6, UPT, UPT, UR7, -UR6, URZ ;  /* 0x8000000607068290 */ /* 0x000fe4000fffe0ff */
[----:B------:R-:W-:Y:S02]  /*64e0*/  @!UP0 UIMAD UR37, UR4, UR5, UR37 ;  /* 0x00000005042582a4 */ /* 0x000fe4000f8e0225 */
[----:B------:R-:W-:Y:S02]  /*64f0*/  @!UP0 UIMAD UR36, UR6, UR14, UR36 ;  /* 0x0000000e062482a4 */ /* 0x000fe4000f8e0224 */
[----:B------:R-:W-:Y:S09]  /*6500*/  ULOP3.LUT UP0, URZ, UR55, 0x1b0, URZ, 0xc0, !UPT ;  /* 0x000001b037ff7892 */ /* 0x000ff2000f80c0ff */
[----:B------:R-:W-:Y:S05]  /*6510*/  BRA.U !UP0, `(.L_x_102) ;  /* 0x0000000108407547 */ /* 0x000fea000b800000 */
[----:B------:R-:W1:Y:S01]  /*6520*/  LDCU.64 UR8, c[0x4][0x80] ;  /* 0x01001000ff0877ac */ /* 0x000e620008000a00 */
[----:B------:R-:W-:Y:S01]  /*6530*/  MOV R15, 0x0 ;  /* 0x00000000000f7802 */ /* 0x000fe20000000f00 */
[----:B------:R-:W-:Y:S02]  /*6540*/  HFMA2 R12, -RZ, RZ, 0, 5.9604644775390625e-08 ;  /* 0x00000001ff0c7431 */ /* 0x000fe400000001ff */
[----:B------:R-:W-:Y:S02]  /*6550*/  IMAD.MOV.U32 R8, RZ, RZ, 0x70 ;  /* 0x00000070ff087424 */ /* 0x000fe400078e00ff */
[----:B------:R-:W-:Y:S01]  /*6560*/  IMAD.MOV.U32 R13, RZ, RZ, RZ ;  /* 0x000000ffff0d7224 */ /* 0x000fe200078e00ff */
[----:B------:R-:W2:Y:S01]  /*6570*/  LDCU.64 UR6, c[0x4][0x88] ;  /* 0x01001100ff0677ac */ /* 0x000ea20008000a00 */
[----:B------:R-:W3:Y:S01]  /*6580*/  LDC.64 R14, c[0x4][R15] ;  /* 0x010000000f0e7b82 */ /* 0x000ee20000000a00 */
[----:B------:R-:W4:Y:S01]  /*6590*/  LDCU.64 UR4, c[0x4][0x8] ;  /* 0x01000100ff0477ac */ /* 0x000f220008000a00 */
[----:B-1----:R-:W-:Y:S01]  /*65a0*/  MOV R5, UR9 ;  /* 0x0000000900057c02 */ /* 0x002fe20008000f00 */
[----:B------:R-:W-:Y:S01]  /*65b0*/  IMAD.U32 R4, RZ, RZ, UR8 ;  /* 0x00000008ff047e24 */ /* 0x000fe2000f8e00ff */
[----:B--2---:R-:W-:Y:S01]  /*65c0*/  MOV R7, UR7 ;  /* 0x0000000700077c02 */ /* 0x004fe20008000f00 */
[----:B------:R-:W-:Y:S01]  /*65d0*/  IMAD.U32 R6, RZ, RZ, UR6 ;  /* 0x00000006ff067e24 */ /* 0x000fe2000f8e00ff */
[----:B----4-:R-:W-:Y:S01]  /*65e0*/  MOV R11, UR5 ;  /* 0x00000005000b7c02 */ /* 0x010fe20008000f00 */
[----:B------:R-:W-:Y:S02]  /*65f0*/  IMAD.U32 R10, RZ, RZ, UR4 ;  /* 0x00000004ff0a7e24 */ /* 0x000fe4000f8e00ff */
[----:B------:R-:W-:Y:S07]  /*6600*/  LEPC R20, `(.L_x_102) ;  /* 0x000000001014794e */ /* 0x000fee0000000000 */
[----:B---3-5:R-:W-:Y:S05]  /*6610*/  CALL.ABS.NOINC R14 ;  /* 0x000000000e007343 */ /* 0x028fea0003c00000 */
.L_x_102:
[----:B------:R-:W-:Y:S01]  /*6620*/  LOP3.LUT P0, RZ, R89, 0x1b0, RZ, 0xc0, !PT ;  /* 0x000001b059ff7812 */ /* 0x000fe2000780c0ff */
[----:B------:R-:W-:Y:S11]  /*6630*/  BSSY.RECONVERGENT B6, `(.L_x_103) ;  /* 0x0000013000067945 */ /* 0x000ff60003800200 */
[----:B------:R-:W-:Y:S01]  /*6640*/  @!UPT UIADD3 URZ, UPT, UPT, URZ, URZ, URZ ;  /* 0x000000fffffff290 */ /* 0x000fe2000fffe0ff */
[----:B------:R-:W-:Y:S05]  /*6650*/  @!P0 BRA `(.L_x_104) ;  /* 0x0000000000408947 */ /* 0x000fea0003800000 */
        /* <DEDUP_REMOVED lines=16> */
.L_x_104:
[----:B------:R-:W-:Y:S05]  /*6760*/  BSYNC.RECONVERGENT B6 ;  /* 0x0000000000067941 */ /* 0x000fea0003800200 */
.L_x_103:
[----:B------:R-:W-:Y:S02]  /*6770*/  R2UR UR4, R88 ;  /* 0x00000000580472ca */ /* 0x000fe400000e0000 */
[----:B------:R-:W-:Y:S02]  /*6780*/  ISETP.NE.U32.AND P3, PT, R74, RZ, PT ;  /* 0x000000ff4a00720c */ /* 0x000fe40003f65070 */
[----:B------:R-:W-:Y:S02]  /*6790*/  ISETP.NE.U32.AND P4, PT, R70, RZ, PT ;  /* 0x000000ff4600720c */ /* 0x000fe40003f85070 */
[----:B------:R-:W-:Y:S02]  /*67a0*/  ISETP.NE.AND.EX P3, PT, R75, RZ, PT, P3 ;  /* 0x000000ff4b00720c */ /* 0x000fe40003f65330 */
[----:B------:R-:W-:Y:S02]  /*67b0*/  PLOP3.LUT P1, PT, PT, PT, PT, 0x8, 0x80 ;  /* 0x000000000080781c */ /* 0x000fe40003f2e170 */
[----:B------:R-:W-:Y:S03]  /*67c0*/  ISETP.NE.AND.EX P4, PT, R71, RZ, PT, P4 ;  /* 0x000000ff4700720c */ /* 0x000fe60003f85340 */
[----:B------:R-:W-:Y:S06]  /*67d0*/  UISETP.NE.AND UP1, UPT, UR4, URZ, UPT ;  /* 0x000000ff0400728c */ /* 0x000fec000bf25270 */
[----:B------:R-:W-:Y:S05]  /*67e0*/  PLOP3.LUT P0, PT, PT, PT, UP1, 0x80, 0x8 ;  /* 0x000000000008781c */ /* 0x000fea0003f0f018 */
[----:B------:R-:W1:Y:S08]  /*67f0*/  @UP1 LDCU.64 UR4, c[0x0][0x988] ;  /* 0x00013100ff0417ac */ /* 0x000e700008000a00 */
[----:B------:R-:W-:Y:S01]  /*6800*/  @P0 PLOP3.LUT P1, PT, P3, PT, PT, 0x80, 0x8 ;  /* 0x000000000008081c */ /* 0x000fe20001f2f070 */
[----:B-1----:R-:W-:Y:S04]  /*6810*/  @UP1 UISETP.NE.U32.AND UP0, UPT, UR4, URZ, UPT ;  /* 0x000000ff0400128c */ /* 0x002fe8000bf05070 */
[----:B------:R-:W-:Y:S04]  /*6820*/  @UP1 UISETP.NE.AND.EX UP0, UPT, UR5, URZ, UPT, UP0 ;  /* 0x000000ff0500128c */ /* 0x000fe8000bf05300 */
[----:B------:R-:W-:Y:S01]  /*6830*/  @UP1 USEL UR4, URZ, 0xffffffff, UP0 ;  /* 0xffffffffff041887 */ /* 0x000fe20008000000 */
[----:B------:R-:W-:Y:S11]  /*6840*/  @!P3 BRA `(.L_x_105) ;  /* 0x000000000030b947 */ /* 0x000ff60003800000 */
[----:B------:R-:W-:Y:S01]  /*6850*/  ISETP.NE.U32.AND P2, PT, R72, RZ, PT ;  /* 0x000000ff4800720c */ /* 0x000fe20003f45070 */
[----:B------:R-:W1:Y:S01]  /*6860*/  LDCU.64 UR6, c[0x0][0x358] ;  /* 0x00006b00ff0677ac */ /* 0x000e620008000a00 */
[----:B------:R-:W-:Y:S02]  /*6870*/  IMAD.MOV.U32 R84, RZ, RZ, 0x1 ;  /* 0x00000001ff547424 */ /* 0x000fe400078e00ff */
[----:B------:R-:W-:Y:S11]  /*6880*/  ISETP.NE.AND.EX P2, PT, R73, RZ, PT, P2 ;  /* 0x000000ff4900720c */ /* 0x000ff60003f45320 */
[----:B------:R-:W-:Y:S02]  /*6890*/  @!UPT UIADD3 URZ, UPT, UPT, URZ, URZ, URZ ;  /* 0x000000fffffff290 */ /* 0x000fe4000fffe0ff */
[----:B------:R-:W2:Y:S01]  /*68a0*/  @P2 LDC.64 R4, c[0x0][0x988] ;  /* 0x00026200ff042b82 */ /* 0x000ea20000000a00 */
[----:B------:R-:W-:Y:S04]  /*68b0*/  @P2 IMAD R0, R74, UR44, RZ ;  /* 0x0000002c4a002c24 */ /* 0x000fe8000f8e02ff */
[----:B--2---:R-:W-:Y:S04]  /*68c0*/  @P2 IMAD.WIDE R4, R0, 0x4, R4 ;  /* 0x0000000400042825 */ /* 0x004fe800078e0204 */
[----:B------:R-:W-:Y:S01]  /*68d0*/  HFMA2 R0, -RZ, RZ, 0, 5.9604644775390625e-08 ;  /* 0x00000001ff007431 */ /* 0x000fe200000001ff */
[----:B-1---5:R1:W5:Y:S04]  /*68e0*/  @P2 LDG.E R39, desc[UR6][R4.64] ;  /* 0x0000000604272981 */ /* 0x022368000c1e1900 */
[----:B------:R-:W-:Y:S01]  /*68f0*/  @!P2 PRMT R84, R0, 0x7610, R84 ;  /* 0x000076100054a816 */ /* 0x000fe20000000054 */
[----:B-1----:R-:W2:Y:S06]  /*6900*/  @!P2 LDC R39, c[0x0][0x980] ;  /* 0x00026000ff27ab82 */ /* 0x002eac0000000800 */
.L_x_105:
[----:B------:R-:W-:Y:S05]  /*6910*/  @!P4 BRA `(.L_x_106) ;  /* 0x000000000024c947 */ /* 0x000fea0003800000 */
[----:B------:R-:W-:Y:S01]  /*6920*/  ISETP.NE.U32.AND P2, PT, R68, RZ, PT ;  /* 0x000000ff4400720c */ /* 0x000fe20003f45070 */
[----:B------:R-:W1:Y:S03]  /*6930*/  LDCU.64 UR6, c[0x0][0x358] ;  /* 0x00006b00ff0677ac */ /* 0x000e660008000a00 */
[----:B------:R-:W-:Y:S11]  /*6940*/  ISETP.NE.AND.EX P2, PT, R69, RZ, PT, P2 ;  /* 0x000000ff4500720c */ /* 0x000ff60003f45320 */
[----:B------:R-:W-:Y:S02]  /*6950*/  @!UPT UIADD3 URZ, UPT, UPT, URZ, URZ, URZ ;  /* 0x000000fffffff290 */ /* 0x000fe4000fffe0ff */
[----:B------:R-:W3:Y:S01]  /*6960*/  @P2 LDC.64 R4, c[0x0][0x9a8] ;  /* 0x00026a00ff042b82 */ /* 0x000ee20000000a00 */
[----:B------:R-:W-:Y:S04]  /*6970*/  @P2 IMAD R0, R70, UR44, RZ ;  /* 0x0000002c46002c24 */ /* 0x000fe8000f8e02ff */
[----:B---3--:R-:W-:Y:S05]  /*6980*/  @P2 IMAD.WIDE R4, R0, 0x4, R4 ;  /* 0x0000000400042825 */ /* 0x008fea00078e0204 */
[----:B-1---5:R1:W5:Y:S02]  /*6990*/  @P2 LDG.E R38, desc[UR6][R4.64] ;  /* 0x0000000604262981 */ /* 0x022364000c1e1900 */
[----:B-1----:R-:W3:Y:S02]  /*69a0*/  @!P2 LDC R38, c[0x0][0x9a0] ;  /* 0x00026800ff26ab82 */ /* 0x002ee40000000800 */
.L_x_106:
[----:B--2--5:R-:W-:Y:S01]  /*69b0*/  @P0 FSETP.NEU.AND P4, PT, R39, RZ, PT ;  /* 0x000000ff2700020b */ /* 0x024fe20003f8d000 */
[----:B------:R-:W-:Y:S01]  /*69c0*/  IMAD.U32 R0, RZ, RZ, UR4 ;  /* 0x00000004ff007e24 */ /* 0x000fe2000f8e00ff */
[----:B------:R-:W-:Y:S01]  /*69d0*/  @P0 LOP3.LUT P2, RZ, R84, 0xff, RZ, 0xc0, !PT ;  /* 0x000000ff54ff0812 */ /* 0x000fe2000784c0ff */
[----:B------:R-:W-:Y:S01]  /*69e0*/  BSSY B1, `(.L_x_107) ;  /* 0x0000037000017945 */ /* 0x000fe20003800000 */
[----:B------:R-:W-:Y:S01]  /*69f0*/  @P0 SEL R3, RZ, 0xffffffff, P4 ;  /* 0xffffffffff030807 */ /* 0x000fe20002000000 */
[----:B------:R-:W-:Y:S01]  /*6a00*/  IMAD.IADD R2, R37, 0x1, R2 ;  /* 0x0000000125027824 */ /* 0x000fe200078e0202 */
[----:B------:R-:W-:Y:S02]  /*6a10*/  LEA R22, R36, UR43, 0x3 ;  /* 0x0000002b24167c11 */ /* 0x000fe4000f8e18ff */
[----:B------:R-:W-:Y:S02]  /*6a20*/  CS2R R66, SRZ ;  /* 0x0000000000427805 */ /* 0x000fe4000001ff00 */
[----:B------:R-:W-:Y:S02]  /*6a30*/  @P1 SEL R3, R0, R3, !P2 ;  /* 0x0000000300031207 */ /* 0x000fe40005000000 */
[----:B------:R-:W-:Y:S02]  /*6a40*/  CS2R R64, SRZ ;  /* 0x0000000000407805 */ /* 0x000fe4000001ff00 */
[----:B------:R-:W-:Y:S02]  /*6a50*/  PLOP3.LUT P5, PT, PT, PT, PT, 0x8, 0x80 ;  /* 0x000000000080781c */ /* 0x000fe40003fae170 */
[----:B------:R-:W-:Y:S02]  /*6a60*/  CS2R R18, SRZ ;  /* 0x0000000000127805 */ /* 0x000fe4000001ff00 */
[----:B------:R-:W-:Y:S02]  /*6a70*/  @P0 LOP3.LUT R3, R3, 0x1, RZ, 0xc0, !PT ;  /* 0x0000000103030812 */ /* 0x000fe400078ec0ff */
[----:B------:R-:W-:Y:S02]  /*6a80*/  CS2R R16, SRZ ;  /* 0x0000000000107805 */ /* 0x000fe4000001ff00 */
[----:B------:R-:W-:Y:S11]  /*6a90*/  ISETP.NE.U32.OR P1, PT, R3, 0x1, !P0 ;  /* 0x000000010300780c */ /* 0x000ff60004725470 */
[----:B------:R-:W-:Y:S02]  /*6aa0*/  @!UPT UIADD3 URZ, UPT, UPT, URZ, URZ, URZ ;  /* 0x000000fffffff290 */ /* 0x000fe4000fffe0ff */
[----:B------:R-:W-:Y:S04]  /*6ab0*/  @P1 SHF.L.U32 R0, R79, 0x1f, RZ ;  /* 0x0000001f4f001819 */ /* 0x000fe800000006ff */
[----:B------:R1:W2:Y:S02]  /*6ac0*/  @P1 SYNCS.PHASECHK.TRANS64.TRYWAIT P0, [UR43+0x1b0], R0 ;  /* 0x0001b000ff0015a7 */ /* 0x0002a4000800112b */
[----:B-1----:R-:W-:Y:S04]  /*6ad0*/  SHF.L.U32 R0, R81, 0x1f, RZ ;  /* 0x0000001f51007819 */ /* 0x002fe800000006ff */
[----:B------:R1:W4:Y:S01]  /*6ae0*/  SYNCS.PHASECHK.TRANS64.TRYWAIT P4, [R22+URZ+0x1e0], R0 ;  /* 0x0001e000160075a7 */ /* 0x00032200080811ff */
[----:B--2---:R-:W-:Y:S01]  /*6af0*/  @P1 PLOP3.LUT P5, PT, P0, PT, PT, 0x8, 0x80 ;  /* 0x000000000080181c */ /* 0x004fe200007ae170 */
[----:B------:R-:W-:Y:S01]  /*6b00*/  @!UPT UIADD3 URZ, UPT, UPT, URZ, URZ, URZ ;  /* 0x000000fffffff290 */ /* 0x000fe2000fffe0ff */
[----:B-1----:R-:W-:Y:S11]  /*6b10*/  @!P1 BRA `(.L_x_108) ;  /* 0x00000000008c9947 */ /* 0x002ff60003800000 */
[----:B------:R-:W-:Y:S01]  /*6b20*/  R2UR UR5, R87 ;  /* 0x00000000570572ca */ /* 0x000fe200000e0000 */
[----:B------:R-:W-:Y:S01]  /*6b30*/  BSSY B0, `(.L_x_109) ;  /* 0x0000014000007945 */ /* 0x000fe20003800000 */
[----:B------:R-:W-:Y:S02]  /*6b40*/  R2UR UR4, R86 ;  /* 0x00000000560472ca */ /* 0x000fe400000e0000 */
[----:B------:R-:W-:Y:S02]  /*6b50*/  CS2R R18, SRZ ;  /* 0x0000000000127805 */ /* 0x000fe4000001ff00 */
[----:B------:R-:W-:Y:S02]  /*6b60*/  FSETP.NEU.AND P2, PT, R39, RZ, PT ;  /* 0x000000ff2700720b */ /* 0x000fe40003f4d000 */
[----:B------:R-:W-:Y:S02]  /*6b70*/  CS2R R16, SRZ ;  /* 0x0000000000107805 */ /* 0x000fe4000001ff00 */
[----:B------:R-:W-:Y:S02]  /*6b80*/  LOP3.LUT P1, RZ, R84, 0xff, RZ, 0xc0, !PT ;  /* 0x000000ff54ff7812 */ /* 0x000fe4000782c0ff */
[----:B------:R-:W-:Y:S02]  /*6b90*/  CS2R R66, SRZ ;  /* 0x0000000000427805 */ /* 0x000fe4000001ff00 */
[----:B------:R-:W-:Y:S02]  /*6ba0*/  SEL R3, RZ, 0xffffffff, P2 ;  /* 0xffffffffff037807 */ /* 0x000fe40001000000 */
[----:B------:R-:W-:Y:S02]  /*6bb0*/  CS2R R64, SRZ ;  /* 0x0000000000407805 */ /* 0x000fe4000001ff00 */
[----:B------:R-:W-:Y:S04]  /*6bc0*/  ISETP.NE.U32.AND P0, PT, RZ, UR5, PT ;  /* 0x00000005ff007c0c */ /* 0x000fe8000bf05070 */
[----:B------:R-:W-:Y:S04]  /*6bd0*/  ISETP.NE.AND.EX P0, PT, RZ, UR4, PT, P0 ;  /* 0x00000004ff007c0c */ /* 0x000fe8000bf05300 */
[----:B------:R-:W-:Y:S04]  /*6be0*/  SEL R4, RZ, 0xffffffff, P0 ;  /* 0xffffffffff047807 */ /* 0x000fe80000000000 */
[----:B------:R-:W-:Y:S04]  /*6bf0*/  @P3 SEL R3, R4, R3, !P1 ;  /* 0x0000000304033207 */ /* 0x000fe80004800000 */
[----:B------:R-:W-:Y:S04]  /*6c00*/  LOP3.LUT R3, R3, 0x1, RZ, 0xc0, !PT ;  /* 0x0000000103037812 */ /* 0x000fe800078ec0ff */
[----:B------:R-:W-:Y:S01]  /*6c10*/  ISETP.NE.U32.AND P0, PT, R3, 0x1, PT ;  /* 0x000000010300780c */ /* 0x000fe20003f05070 */
[----:B------:R-:W-:Y:S01]  /*6c20*/  @!UPT UIADD3 URZ, UPT, UPT, URZ, URZ, URZ ;  /* 0x000000fffffff290 */ /* 0x000fe2000fffe0ff */
[----:B------:R-:W-:Y:S11]  /*6c30*/  @!P5 BRA `(.L_x_110) ;  /* 0x00000000000cd947 */ /* 0x000ff60003800000 */
[----:B------:R-:W-:Y:S04]  /*6c40*/  SHF.L.U32 R4, R79, 0x1f, RZ ;  /* 0x0000001f4f047819 */ /* 0x000fe800000006ff */
[----:B------:R-:W1:Y:S02]  /*6c50*/  SYNCS.PHASECHK.TRANS64.TRYWAIT P1, [UR43+0x1b0], R4 ;  /* 0x0001b004ff0075a7 */ /* 0x000e64000802112b */
[----:B-1----:R-:W-:Y:S05]  /*6c60*/  @!P1 BRA `(.L_x_111) ;  /* 0x0000001c00749947 */ /* 0x002fea0003800000 */
.L_x_110:
[----:B------:R-:W-:Y:S05]  /*6c70*/  BSYNC B0 ;  /* 0x0000000000007941 */ /* 0x000fea0003800000 */
.L_x_109:
[----:B------:R-:W2:Y:S01]  /*6c80*/  S2UR UR5, SR_CgaCtaId ;  /* 0x00000000000579c3 */ /* 0x000ea20000008800 */
[----:B------:R1:W1:Y:S01]  /*6c90*/  @P0 LDS.128 R16, [R83+UR43+0x400] ;  /* 0x0004002b53100984 */ /* 0x0002620008000c00 */
[----:B------:R-:W-:Y:S01]  /*6ca0*/  UIADD3 UR4, UPT, UPT, UR43, 0x1b8, URZ ;  /* 0x000001b82b047890 */ /* 0x000fe2000fffe0ff */
[----:B------:R-:W-:Y:S02]  /*6cb0*/  LOP3.LUT R79, R79, 0x1, RZ, 0x3c, !PT ;  /* 0x000000014f4f7812 */ /* 0x000fe400078e3cff */
[----:B------:R1:W1:Y:S01]  /*6cc0*/  @P0 LDS.128 R64, [R82+0x10] ;  /* 0x0000100052400984 */ /* 0x0002620000000c00 */
[----:B------:R-:W-:Y:S01]  /*6cd0*/  @!PT LDS RZ, [RZ] ;  /* 0x00000000fffff984 */ /* 0x000fe20000000800 */
[----:B------:R-:W-:Y:S01]  /*6ce0*/  @!PT LDS RZ, [RZ] ;  /* 0x00000000fffff984 */ /* 0x000fe20000000800 */
[----:B------:R-:W-:Y:S01]  /*6cf0*/  @!PT LDS RZ, [RZ] ;  /* 0x00000000fffff984 */ /* 0x000fe20000000800 */
[----:B------:R-:W-:Y:S01]  /*6d00*/  @!PT LDS RZ, [RZ] ;  /* 0x00000000fffff984 */ /* 0x000fe20000000800 */
[----:B------:R5:W-:Y:S06]  /*6d10*/  MEMBAR.ALL.CTA ;  /* 0x0000000000007992 */ /* 0x000bec0000008000 */
[----:B-----5:R-:W5:Y:S01]  /*6d20*/  FENCE.VIEW.ASYNC.S ;  /* 0x00000000000073c6 */ /* 0x020f620000000000 */
[----:B--2---:R-:W-:Y:S09]  /*6d30*/  UPRMT UR4, UR5, 0x654, UR4 ;  /* 0x0000065405047896 */ /* 0x004ff20008000004 */
[----:B-----5:R-:W-:Y:S03]  /*6d40*/  SYNCS.ARRIVE.TRANS64.RED.A1T0 RZ, [UR4], RZ ;  /* 0x000000ffffff79a7 */ /* 0x020fe60008100404 */
.L_x_108:
[----:B------:R-:W-:Y:S05]  /*6d50*/  BSYNC B1 ;  /* 0x0000000000017941 */ /* 0x000fea0003800000 */
.L_x_107:
[----:B-1----:R-:W-:Y:S04]  /*6d60*/  SHF.R.U32.HI R3, RZ, 0x15, R2 ;  /* 0x00000015ff037819 */ /* 0x002fe80000011602 */
[----:B------:R-:W-:Y:S01]  /*6d70*/  LOP3.LUT P0, RZ, R3, 0x3, R85, 0x48, !PT ;  /* 0x0000000303ff7812 */ /* 0x000fe20007804855 */
[----:B------:R-:W-:Y:S01]  /*6d80*/  @!UPT UIADD3 URZ, UPT, UPT, URZ, URZ, URZ ;  /* 0x000000fffffff290 */ /* 0x000fe2000fffe0ff */
[----:B----4-:R-:W-:Y:S11]  /*6d90*/  @P4 BRA `(.L_x_112) ;  /* 0x0000000000084947 */ /* 0x010ff60003800000 */
[----:B------:R-:W1:Y:S02]  /*6da0*/  SYNCS.PHASECHK.TRANS64.TRYWAIT P1, [R22+URZ+0x1e0], R0 ;  /* 0x0001e000160075a7 */ /* 0x000e6400080211ff */
[----:B-1----:R-:W-:Y:S05]  /*6db0*/  @!P1 BRA `(.L_x_113) ;  /* 0x0000001c00389947 */ /* 0x002fea0003800000 */
.L_x_112:
[----:B------:R-:W-:Y:S05]  /*6dc0*/  @!P0 BRA `(.L_x_114) ;  /* 0x0000000000408947 */ /* 0x000fea0003800000 */
[----:B------:R-:W2:Y:S01]  /*6dd0*/  LDCU.64 UR8, c[0x4][0x70] ;  /* 0x01000e00ff0877ac */ /* 0x000ea20008000a00 */
[----:B------:R-:W-:Y:S01]  /*6de0*/  MOV R15, 0x0 ;  /* 0x00000000000f7802 */ /* 0x000fe20000000f00 */
[----:B------:R-:W-:Y:S02]  /*6df0*/  HFMA2 R12, -RZ, RZ, 0, 5.9604644775390625e-08 ;  /* 0x00000001ff0c7431 */ /* 0x000fe400000001ff */
[----:B------:R-:W-:Y:S02]  /*6e00*/  IMAD.MOV.U32 R8, RZ, RZ, 0x192 ;  /* 0x00000192ff087424 */ /* 0x000fe400078e00ff */
[----:B------:R-:W-:Y:S01]  /*6e10*/  IMAD.MOV.U32 R13, RZ, RZ, RZ ;  /* 0x000000ffff0d7224 */ /* 0x000fe200078e00ff */
[----:B------:R-:W4:Y:S01]  /*6e20*/  LDCU.64 UR6, c[0x4][0x78] ;  /* 0x01000f00ff0677ac */ /* 0x000f220008000a00 */
[----:B------:R-:W1:Y:S01]  /*6e30*/  LDC.64 R14, c[0x4][R15] ;  /* 0x010000000f0e7b82 */ /* 0x000e620000000a00 */
[----:B------:R-:W5:Y:S01]  /*6e40*/  LDCU.64 UR4, c[0x4][0x10] ;  /* 0x01000200ff0477ac */ /* 0x000f620008000a00 */
[----:B--2---:R-:W-:Y:S01]  /*6e50*/  MOV R5, UR9 ;  /* 0x0000000900057c02 */ /* 0x004fe20008000f00 */
[----:B------:R-:W-:Y:S01]  /*6e60*/  IMAD.U32 R4, RZ, RZ, UR8 ;  /* 0x00000008ff047e24 */ /* 0x000fe2000f8e00ff */
[----:B----4-:R-:W-:Y:S01]  /*6e70*/  MOV R7, UR7 ;  /* 0x0000000700077c02 */ /* 0x010fe20008000f00 */
[----:B------:R-:W-:Y:S01]  /*6e80*/  IMAD.U32 R6, RZ, RZ, UR6 ;  /* 0x00000006ff067e24 */ /* 0x000fe2000f8e00ff */
[----:B-----5:R-:W-:Y:S01]  /*6e90*/  MOV R11, UR5 ;  /* 0x00000005000b7c02 */ /* 0x020fe20008000f00 */
[----:B------:R-:W-:Y:S02]  /*6ea0*/  IMAD.U32 R10, RZ, RZ, UR4 ;  /* 0x00000004ff0a7e24 */ /* 0x000fe4000f8e00ff */
[----:B------:R-:W-:Y:S07]  /*6eb0*/  LEPC R20, `(.L_x_114) ;  /* 0x000000001014794e */ /* 0x000fee0000000000 */
[----:B-1-3--:R-:W-:Y:S05]  /*6ec0*/  CALL.ABS.NOINC R14 ;  /* 0x000000000e007343 */ /* 0x00afea0003c00000 */
.L_x_114:
[----:B------:R-:W-:Y:S01]  /*6ed0*/  LOP3.LUT P0, RZ, R78, 0x60, RZ, 0xc0, !PT ;  /* 0x000000604eff7812 */ /* 0x000fe2000780c0ff */
[----:B------:R-:W-:Y:S05]  /*6ee0*/  WARPSYNC.ALL ;  /* 0x0000000000007948 */ /* 0x000fea0003800000 */
[----:B------:R-:W-:Y:S01]  /*6ef0*/  R2UR UR4, R2 ;  /* 0x00000000020472ca */ /* 0x000fe200000e0000 */
[----:B------:R-:W2:Y:S01]  /*6f00*/  S2UR UR6, SR_CgaCtaId ;  /* 0x00000000000679c3 */ /* 0x000ea20000008800 */
[-C--:B------:R-:W-:Y:S01]  /*6f10*/  F2FP.F16.E4M3.UNPACK_B R2, R16.reuse ;  /* 0x00000010ff02723e */ /* 0x080fe200020006ff */
[----:B------:R-:W-:Y:S01]  /*6f20*/  BSSY.RECONVERGENT B0, `(.L_x_115) ;  /* 0x00000b3000007945 */ /* 0x000fe20003800200 */
[----:B------:R-:W-:Y:S02]  /*6f30*/  F2FP.F16.E4M3.UNPACK_B R16, R16.H1 ;  /* 0x00000010ff10723e */ /* 0x000fe400030006ff */
[----:B------:R-:W-:Y:S01]  /*6f40*/  R2UR UR5, R22 ;  /* 0x00000000160572ca */ /* 0x000fe200000e0000 */
[----:B-1----:R-:W-:Y:S01]  /*6f50*/  HADD2.F32 R0, -RZ, R2.H0_H0 ;  /* 0x20000002ff007230 */ /* 0x002fe20000004100 */
[-C--:B------:R-:W-:Y:S01]  /*6f60*/  F2FP.F16.E4M3.UNPACK_B R42, R17.reuse ;  /* 0x00000011ff2a723e */ /* 0x080fe200020006ff */
[--C-:B------:R-:W-:Y:S01]  /*6f70*/  HADD2.F32 R3, -RZ, R16.reuse.H0_H0 ;  /* 0x20000010ff037230 */ /* 0x100fe20000004100 */
[----:B------:R-:W-:Y:S01]  /*6f80*/  F2FP.F16.E4M3.UNPACK_B R44, R17.H1 ;  /* 0x00000011ff2c723e */ /* 0x000fe200030006ff */
[----:B------:R-:W-:Y:S01]  /*6f90*/  HADD2.F32 R40, -RZ, R16.H1_H1 ;  /* 0x30000010ff287230 */ /* 0x000fe20000004100 */
[-C--:B------:R-:W-:Y:S01]  /*6fa0*/  F2FP.F16.E4M3.UNPACK_B R46, R18.reuse ;  /* 0x00000012ff2e723e */ /* 0x080fe200020006ff */
[----:B------:R-:W-:Y:S01]  /*6fb0*/  HADD2.F32 R2, -RZ, R2.H1_H1 ;  /* 0x30000002ff027230 */ /* 0x000fe20000004100 */
[----:B------:R-:W-:Y:S01]  /*6fc0*/  F2FP.F16.E4M3.UNPACK_B R48, R18.H1 ;  /* 0x00000012ff30723e */ /* 0x000fe200030006ff */
[--C-:B------:R-:W-:Y:S01]  /*6fd0*/  HADD2.F32 R41, -RZ, R42.reuse.H0_H0 ;  /* 0x2000002aff297230 */ /* 0x100fe20000004100 */
[-C--:B------:R-:W-:Y:S01]  /*6fe0*/  F2FP.F16.E4M3.UNPACK_B R50, R19.reuse ;  /* 0x00000013ff32723e */ /* 0x080fe200020006ff */
[----:B------:R-:W-:Y:S01]  /*6ff0*/  HADD2.F32 R42, -RZ, R42.H1_H1 ;  /* 0x3000002aff2a7230 */ /* 0x000fe20000004100 */
[----:B------:R-:W-:Y:S01]  /*7000*/  F2FP.F16.E4M3.UNPACK_B R52, R19.H1 ;  /* 0x00000013ff34723e */ /* 0x000fe200030006ff */
[----:B------:R-:W-:Y:S01]  /*7010*/  HADD2.F32 R43, -RZ, R44.H0_H0 ;  /* 0x2000002cff2b7230 */ /* 0x000fe20000004100 */
[----:B------:R-:W-:Y:S01]  /*7020*/  LDTM.16dp32bit_t0_t15.x32 R4, tmem[UR4] ;  /* 0x00000004000479ee */ /* 0x000fe20008a80000 */
[----:B------:R-:W3:Y:S01]  /*7030*/  LDTM.16dp32bit_t16_t31.x32 R4, tmem[UR4+0x20] ;  /* 0x00002004000479ee */ /* 0x000ee20008aa0000 */
[----:B------:R-:W-:Y:S01]  /*7040*/  NOP ;  /* 0x0000000000007918 */ /* 0x000fe20000000000 */
[----:B------:R-:W-:Y:S01]  /*7050*/  UIADD3 UR4, UPT, UPT, UR5, 0x1f0, URZ ;  /* 0x000001f005047890 */ /* 0x000fe2000fffe0ff */
[--C-:B------:R-:W-:Y:S01]  /*7060*/  HADD2.F32 R45, -RZ, R46.reuse.H0_H0 ;  /* 0x2000002eff2d7230 */ /* 0x100fe20000004100 */
[----:B------:R-:W-:Y:S01]  /*7070*/  F2FP.F16.E4M3.UNPACK_B R54, R64 ;  /* 0x00000040ff36723e */ /* 0x000fe200020006ff */
[----:B------:R-:W-:Y:S01]  /*7080*/  HADD2.F32 R46, -RZ, R46.H1_H1 ;  /* 0x3000002eff2e7230 */ /* 0x000fe20000004100 */
[-C--:B------:R-:W-:Y:S01]  /*7090*/  F2FP.F16.E4M3.UNPACK_B R58, R65.reuse ;  /* 0x00000041ff3a723e */ /* 0x080fe200020006ff */
[--C-:B------:R-:W-:Y:S01]  /*70a0*/  HADD2.F32 R49, -RZ, R50.reuse.H0_H0 ;  /* 0x20000032ff317230 */ /* 0x100fe20000004100 */
[----:B------:R-:W-:Y:S01]  /*70b0*/  F2FP.F16.E4M3.UNPACK_B R62, R66 ;  /* 0x00000042ff3e723e */ /* 0x000fe200020006ff */
[----:B------:R-:W-:Y:S01]  /*70c0*/  HADD2.F32 R50, -RZ, R50.H1_H1 ;  /* 0x30000032ff327230 */ /* 0x000fe20000004100 */
[----:B------:R-:W-:Y:S01]  /*70d0*/  F2FP.F16.E4M3.UNPACK_B R56, R64.H1 ;  /* 0x00000040ff38723e */ /* 0x000fe200030006ff */
[--C-:B------:R-:W-:Y:S01]  /*70e0*/  HADD2.F32 R53, -RZ, R54.reuse.H0_H0 ;  /* 0x20000036ff357230 */ /* 0x100fe20000004100 */
[----:B------:R-:W-:Y:S01]  /*70f0*/  F2FP.F16.E4M3.UNPACK_B R60, R65.H1 ;  /* 0x00000041ff3c723e */ /* 0x000fe200030006ff */
[----:B------:R-:W-:Y:S01]  /*7100*/  HADD2.F32 R54, -RZ, R54.H1_H1 ;  /* 0x30000036ff367230 */ /* 0x000fe20000004100 */
[-C--:B------:R-:W-:Y:S01]  /*7110*/  F2FP.F16.E4M3.UNPACK_B R65, R67.reuse ;  /* 0x00000043ff41723e */ /* 0x080fe200020006ff */
[--C-:B------:R-:W-:Y:S01]  /*7120*/  HADD2.F32 R57, -RZ, R58.reuse.H0_H0 ;  /* 0x2000003aff397230 */ /* 0x100fe20000004100 */
[----:B------:R-:W-:Y:S01]  /*7130*/  F2FP.F16.E4M3.UNPACK_B R64, R66.H1 ;  /* 0x00000042ff40723e */ /* 0x000fe200030006ff */
[----:B------:R-:W-:Y:S01]  /*7140*/  HADD2.F32 R58, -RZ, R58.H1_H1 ;  /* 0x3000003aff3a7230 */ /* 0x000fe20000004100 */
[----:B------:R-:W-:Y:S01]  /*7150*/  F2FP.F16.E4M3.UNPACK_B R67, R67.H1 ;  /* 0x00000043ff43723e */ /* 0x000fe200030006ff */
[--C-:B------:R-:W-:Y:S01]  /*7160*/  HADD2.F32 R61, -RZ, R62.reuse.H0_H0 ;  /* 0x2000003eff3d7230 */ /* 0x100fe20000004100 */
[----:B------:R-:W-:Y:S01]  /*7170*/  IADD3 R36, PT, PT, R36, 0x1, RZ ;  /* 0x0000000124247810 */ /* 0x000fe20007ffe0ff */
[----:B------:R-:W-:Y:S02]  /*7180*/  HADD2.F32 R62, -RZ, R62.H1_H1 ;  /* 0x3000003eff3e7230 */ /* 0x000fe40000004100 */
[----:B------:R-:W-:Y:S01]  /*7190*/  HADD2.F32 R44, -RZ, R44.H1_H1 ;  /* 0x3000002cff2c7230 */ /* 0x000fe20000004100 */
[----:B--2---:R-:W-:Y:S01]  /*71a0*/  UPRMT UR4, UR6, 0x654, UR4 ;  /* 0x0000065406047896 */ /* 0x004fe20008000004 */
[C---:B---3--:R-:W-:Y:S01]  /*71b0*/  FMUL R4, R38.reuse, R4 ;  /* 0x0000000426047220 */ /* 0x048fe20000400000 */
[C---:B------:R-:W-:Y:S01]  /*71c0*/  FMUL R5, R38.reuse, R5 ;  /* 0x0000000526057220 */ /* 0x040fe20000400000 */
[C---:B------:R-:W-:Y:S01]  /*71d0*/  FMUL R8, R38.reuse, R8 ;  /* 0x0000000826087220 */ /* 0x040fe20000400000 */
[C---:B------:R-:W-:Y:S01]  /*71e0*/  FMUL R9, R38.reuse, R9 ;  /* 0x0000000926097220 */ /* 0x040fe20000400000 */
[C---:B------:R-:W-:Y:S01]  /*71f0*/  FFMA R4, R39.reuse, R0, R4 ;  /* 0x0000000027047223 */ /* 0x040fe20000000004 */
[C---:B------:R-:W-:Y:S01]  /*7200*/  FFMA R5, R39.reuse, R2, R5 ;  /* 0x0000000227057223 */ /* 0x040fe20000000005 */
[C---:B------:R-:W-:Y:S01]  /*7210*/  FMUL R12, R38.reuse, R12 ;  /* 0x0000000c260c7220 */ /* 0x040fe20000400000 */
[C---:B------:R-:W-:Y:S01]  /*7220*/  FMUL R13, R38.reuse, R13 ;  /* 0x0000000d260d7220 */ /* 0x040fe20000400000 */
[----:B------:R-:W-:Y:S01]  /*7230*/  SYNCS.ARRIVE.TRANS64.RED.A1T0 RZ, [UR4], RZ ;  /* 0x000000ffffff79a7 */ /* 0x000fe20008100404 */
[C---:B------:R-:W-:Y:S01]  /*7240*/  FMUL R16, R38.reuse, R16 ;  /* 0x0000001026107220 */ /* 0x040fe20000400000 */
        /* <DEDUP_REMOVED lines=10> */
[C---:B------:R-:W-:Y:S01]  /*72f0*/  FFMA R6, R39.reuse, R3, R6 ;  /* 0x0000000327067223 */ /* 0x040fe20000000006 */
[C---:B------:R-:W-:Y:S01]  /*7300*/  FFMA R7, R39.reuse, R40, R7 ;  /* 0x0000002827077223 */ /* 0x040fe20000000007 */
[C---:B------:R-:W-:Y:S01]  /*7310*/  FFMA R8, R39.reuse, R41, R8 ;  /* 0x0000002927087223 */ /* 0x040fe20000000008 */
[C---:B------:R-:W-:Y:S01]  /*7320*/  FFMA R9, R39.reuse, R42, R9 ;  /* 0x0000002a27097223 */ /* 0x040fe20000000009 */
[--C-:B------:R-:W-:Y:S02]  /*7330*/  HADD2.F32 R47, -RZ, R48.reuse.H0_H0 ;  /* 0x20000030ff2f7230 */ /* 0x100fe40000004100 */
[----:B------:R-:W-:Y:S01]  /*7340*/  FFMA R10, R39, R43, R10 ;  /* 0x0000002b270a7223 */ /* 0x000fe2000000000a */
[----:B------:R-:W-:Y:S01]  /*7350*/  F2FP.SATFINITE.E4M3.F32.PACK_AB_MERGE_C R90, R7, R6, RZ ;  /* 0x00000006075a723e */ /* 0x000fe200048070ff */
[C---:B------:R-:W-:Y:S01]  /*7360*/  FFMA R11, R39.reuse, R44, R11 ;  /* 0x0000002c270b7223 */ /* 0x040fe2000000000b */
[C---:B------:R-:W-:Y:S01]  /*7370*/  FFMA R12, R39.reuse, R45, R12 ;  /* 0x0000002d270c7223 */ /* 0x040fe2000000000c */
[----:B------:R-:W-:Y:S01]  /*7380*/  FFMA R13, R39, R46, R13 ;  /* 0x0000002e270d7223 */ /* 0x000fe2000000000d */
[C---:B------:R-:W-:Y:S01]  /*7390*/  FMUL R7, R38.reuse, R24 ;  /* 0x0000001826077220 */ /* 0x040fe20000400000 */
[C---:B------:R-:W-:Y:S01]  /*73a0*/  FMUL R24, R38.reuse, R29 ;  /* 0x0000001d26187220 */ /* 0x040fe20000400000 */
[C---:B------:R-:W-:Y:S01]  /*73b0*/  FMUL R29, R38.reuse, R34 ;  /* 0x00000022261d7220 */ /* 0x040fe20000400000 */
[----:B------:R-:W-:Y:S01]  /*73c0*/  F2FP.SATFINITE.E4M3.F32.PACK_AB_MERGE_C R10, R11, R10, RZ ;  /* 0x0000000a0b0a723e */ /* 0x000fe200048070ff */
[--C-:B------:R-:W-:Y:S02]  /*73d0*/  HADD2.F32 R40, -RZ, R65.reuse.H0_H0 ;  /* 0x20000041ff287230 */ /* 0x100fe40000004100 */
[C---:B------:R-:W-:Y:S01]  /*73e0*/  FMUL R14, R38.reuse, R14 ;  /* 0x0000000e260e7220 */ /* 0x040fe20000400000 */
[----:B------:R-:W-:Y:S02]  /*73f0*/  HADD2.F32 R48, -RZ, R48.H1_H1 ;  /* 0x30000030ff307230 */ /* 0x000fe40000004100 */
[C---:B------:R-:W-:Y:S01]  /*7400*/  FMUL R15, R38.reuse, R15 ;  /* 0x0000000f260f7220 */ /* 0x040fe20000400000 */
[--C-:B------:R-:W-:Y:S02]  /*7410*/  HADD2.F32 R51, -RZ, R52.reuse.H0_H0 ;  /* 0x20000034ff337230 */ /* 0x100fe40000004100 */
[C---:B------:R-:W-:Y:S01]  /*7420*/  FFMA R14, R39.reuse, R47, R14 ;  /* 0x0000002f270e7223 */ /* 0x040fe2000000000e */
[----:B------:R-:W-:Y:S02]  /*7430*/  HADD2.F32 R65, -RZ, R65.H1_H1 ;  /* 0x30000041ff417230 */ /* 0x000fe40000004100 */
[C---:B------:R-:W-:Y:S01]  /*7440*/  FFMA R15, R39.reuse, R48, R15 ;  /* 0x00000030270f7223 */ /* 0x040fe2000000000f */
[C---:B------:R-:W-:Y:S01]  /*7450*/  FFMA R16, R39.reuse, R49, R16 ;  /* 0x0000003127107223 */ /* 0x040fe20000000010 */
[C---:B------:R-:W-:Y:S01]  /*7460*/  FFMA R17, R39.reuse, R50, R17 ;  /* 0x0000003227117223 */ /* 0x040fe20000000011 */
[----:B------:R-:W-:Y:S02]  /*7470*/  HADD2.F32 R52, -RZ, R52.H1_H1 ;  /* 0x30000034ff347230 */ /* 0x000fe40000004100 */
[C---:B------:R-:W-:Y:S01]  /*7480*/  FMUL R18, R38.reuse, R18 ;  /* 0x0000001226127220 */ /* 0x040fe20000400000 */
[C---:B------:R-:W-:Y:S01]  /*7490*/  FMUL R19, R38.reuse, R19 ;  /* 0x0000001326137220 */ /* 0x040fe20000400000 */
[--C-:B------:R-:W-:Y:S02]  /*74a0*/  HADD2.F32 R55, -RZ, R56.reuse.H0_H0 ;  /* 0x20000038ff377230 */ /* 0x100fe40000004100 */
[C---:B------:R-:W-:Y:S01]  /*74b0*/  FMUL R3, R38.reuse, R22 ;  /* 0x0000001626037220 */ /* 0x040fe20000400000 */
[C---:B------:R-:W-:Y:S01]  /*74c0*/  FFMA R18, R39.reuse, R51, R18 ;  /* 0x0000003327127223 */ /* 0x040fe20000000012 */
[----:B------:R-:W-:Y:S02]  /*74d0*/  HADD2.F32 R56, -RZ, R56.H1_H1 ;  /* 0x30000038ff387230 */ /* 0x000fe40000004100 */
[C---:B------:R-:W-:Y:S01]  /*74e0*/  FFMA R19, R39.reuse, R52, R19 ;  /* 0x0000003427137223 */ /* 0x040fe20000000013 */
[C---:B------:R-:W-:Y:S01]  /*74f0*/  FMUL R6, R38.reuse, R23 ;  /* 0x0000001726067220 */ /* 0x040fe20000400000 */
[C---:B------:R-:W-:Y:S01]  /*7500*/  FFMA R0, R39.reuse, R53, R0 ;  /* 0x0000003527007223 */ /* 0x040fe20000000000 */
[C---:B------:R-:W-:Y:S01]  /*7510*/  FFMA R2, R39.reuse, R54, R2 ;  /* 0x0000003627027223 */ /* 0x040fe20000000002 */
[--C-:B------:R-:W-:Y:S02]  /*7520*/  HADD2.F32 R59, -RZ, R60.reuse.H0_H0 ;  /* 0x2000003cff3b7230 */ /* 0x100fe40000004100 */
[C---:B------:R-:W-:Y:S01]  /*7530*/  FFMA R3, R39.reuse, R55, R3 ;  /* 0x0000003727037223 */ /* 0x040fe20000000003 */
[----:B------:R-:W-:Y:S02]  /*7540*/  HADD2.F32 R60, -RZ, R60.H1_H1 ;  /* 0x3000003cff3c7230 */ /* 0x000fe40000004100 */
[C---:B------:R-:W-:Y:S01]  /*7550*/  FMUL R21, R38.reuse, R26 ;  /* 0x0000001a26157220 */ /* 0x040fe20000400000 */
[C---:B------:R-:W-:Y:S01]  /*7560*/  FMUL R22, R38.reuse, R27 ;  /* 0x0000001b26167220 */ /* 0x040fe20000400000 */
[C---:B------:R-:W-:Y:S01]  /*7570*/  FFMA R6, R39.reuse, R56, R6 ;  /* 0x0000003827067223 */ /* 0x040fe20000000006 */
[C---:B------:R-:W-:Y:S01]  /*7580*/  FFMA R7, R39.reuse, R57, R7 ;  /* 0x0000003927077223 */ /* 0x040fe20000000007 */
[C---:B------:R-:W-:Y:S01]  /*7590*/  FMUL R23, R38.reuse, R28 ;  /* 0x0000001c26177220 */ /* 0x040fe20000400000 */
[C---:B------:R-:W-:Y:S01]  /*75a0*/  FFMA R20, R39.reuse, R58, R20 ;  /* 0x0000003a27147223 */ /* 0x040fe20000000014 */
[--C-:B------:R-:W-:Y:S02]  /*75b0*/  HADD2.F32 R63, -RZ, R64.reuse.H0_H0 ;  /* 0x20000040ff3f7230 */ /* 0x100fe40000004100 */
[C---:B------:R-:W-:Y:S01]  /*75c0*/  FFMA R21, R39.reuse, R59, R21 ;  /* 0x0000003b27157223 */ /* 0x040fe20000000015 */
[----:B------:R-:W-:Y:S02]  /*75d0*/  HADD2.F32 R64, -RZ, R64.H1_H1 ;  /* 0x30000040ff407230 */ /* 0x000fe40000004100 */
[C---:B------:R-:W-:Y:S01]  /*75e0*/  FFMA R22, R39.reuse, R60, R22 ;  /* 0x0000003c27167223 */ /* 0x040fe20000000016 */
[C---:B------:R-:W-:Y:S01]  /*75f0*/  FMUL R26, R38.reuse, R31 ;  /* 0x0000001f261a7220 */ /* 0x040fe20000400000 */
[C---:B------:R-:W-:Y:S01]  /*7600*/  FMUL R27, R38.reuse, R32 ;  /* 0x00000020261b7220 */ /* 0x040fe20000400000 */
[C---:B------:R-:W-:Y:S01]  /*7610*/  FFMA R23, R39.reuse, R61, R23 ;  /* 0x0000003d27177223 */ /* 0x040fe20000000017 */
[----:B------:R-:W-:Y:S01]  /*7620*/  FMUL R28, R38, R33 ;  /* 0x00000021261c7220 */ /* 0x000fe20000400000 */
[C---:B------:R-:W-:Y:S01]  /*7630*/  FFMA R24, R39.reuse, R62, R24 ;  /* 0x0000003e27187223 */ /* 0x040fe20000000018 */
[--C-:B------:R-:W-:Y:S02]  /*7640*/  HADD2.F32 R66, -RZ, R67.reuse.H0_H0 ;  /* 0x20000043ff427230 */ /* 0x100fe40000004100 */
[C---:B------:R-:W-:Y:S01]  /*7650*/  FFMA R25, R39.reuse, R63, R25 ;  /* 0x0000003f27197223 */ /* 0x040fe20000000019 */
[----:B------:R-:W-:Y:S02]  /*7660*/  HADD2.F32 R67, -RZ, R67.H1_H1 ;  /* 0x30000043ff437230 */ /* 0x000fe40000004100 */
[----:B------:R-:W-:Y:S01]  /*7670*/  FFMA R26, R39, R64, R26 ;  /* 0x00000040271a7223 */ /* 0x000fe2000000001a */
[----:B------:R-:W-:Y:S01]  /*7680*/  F2FP.SATFINITE.E4M3.F32.PACK_AB_MERGE_C R14, R15, R14, RZ ;  /* 0x0000000e0f0e723e */ /* 0x000fe200048070ff */
[----:B------:R-:W-:Y:S01]  /*7690*/  FFMA R27, R39, R40, R27 ;  /* 0x00000028271b7223 */ /* 0x000fe2000000001b */
[----:B------:R-:W-:Y:S01]  /*76a0*/  F2FP.SATFINITE.E4M3.F32.PACK_AB_MERGE_C R18, R19, R18, RZ ;  /* 0x000000121312723e */ /* 0x000fe200048070ff */
[C---:B------:R-:W-:Y:S01]  /*76b0*/  FFMA R28, R39.reuse, R65, R28 ;  /* 0x00000041271c7223 */ /* 0x040fe2000000001c */
[C---:B------:R-:W-:Y:S01]  /*76c0*/  FFMA R29, R39.reuse, R66, R29 ;  /* 0x00000042271d7223 */ /* 0x040fe2000000001d */
[----:B------:R-:W-:Y:S01]  /*76d0*/  FFMA R30, R39, R67, R30 ;  /* 0x00000043271e7223 */ /* 0x000fe2000000001e */
[----:B------:R-:W-:Y:S02]  /*76e0*/  F2FP.SATFINITE.E4M3.F32.PACK_AB_MERGE_C R32, R5, R4, R90 ;  /* 0x000000040520723e */ /* 0x000fe4000480705a */
[----:B------:R-:W-:Y:S02]  /*76f0*/  F2FP.SATFINITE.E4M3.F32.PACK_AB_MERGE_C R33, R9, R8, R10 ;  /* 0x000000080921723e */ /* 0x000fe4000480700a */
[----:B------:R-:W-:Y:S02]  /*7700*/  F2FP.SATFINITE.E4M3.F32.PACK_AB_MERGE_C R34, R13, R12, R14 ;  /* 0x0000000c0d22723e */ /* 0x000fe4000480700e */
[----:B------:R-:W-:Y:S02]  /*7710*/  F2FP.SATFINITE.E4M3.F32.PACK_AB_MERGE_C R35, R17, R16, R18 ;  /* 0x000000101123723e */ /* 0x000fe40004807012 */
[----:B------:R-:W-:Y:S02]  /*7720*/  F2FP.SATFINITE.E4M3.F32.PACK_AB_MERGE_C R3, R6, R3, RZ ;  /* 0x000000030603723e */ /* 0x000fe400048070ff */
[----:B------:R-:W-:Y:S01]  /*7730*/  F2FP.SATFINITE.E4M3.F32.PACK_AB_MERGE_C R5, R22, R21, RZ ;  /* 0x000000151605723e */ /* 0x000fe200048070ff */
[----:B------:R1:W-:Y:S01]  /*7740*/  STS.128 [R83+UR43+0x1400], R32 ;  /* 0x0014002053007988 */ /* 0x0003e20008000c2b */
[----:B------:R-:W-:Y:S02]  /*7750*/  F2FP.SATFINITE.E4M3.F32.PACK_AB_MERGE_C R6, R26, R25, RZ ;  /* 0x000000191a06723e */ /* 0x000fe400048070ff */
[----:B------:R-:W-:Y:S02]  /*7760*/  F2FP.SATFINITE.E4M3.F32.PACK_AB_MERGE_C R29, R30, R29, RZ ;  /* 0x0000001d1e1d723e */ /* 0x000fe400048070ff */
[----:B------:R-:W-:Y:S02]  /*7770*/  F2FP.SATFINITE.E4M3.F32.PACK_AB_MERGE_C R5, R20, R7, R5 ;  /* 0x000000071405723e */ /* 0x000fe40004807005 */
[----:B------:R-:W-:Y:S02]  /*7780*/  F2FP.SATFINITE.E4M3.F32.PACK_AB_MERGE_C R4, R2, R0, R3 ;  /* 0x000000000204723e */ /* 0x000fe40004807003 */
[----:B------:R-:W-:Y:S02]  /*7790*/  F2FP.SATFINITE.E4M3.F32.PACK_AB_MERGE_C R6, R24, R23, R6 ;  /* 0x000000171806723e */ /* 0x000fe40004807006 */
[----:B------:R-:W-:Y:S05]  /*77a0*/  F2FP.SATFINITE.E4M3.F32.PACK_AB_MERGE_C R7, R28, R27, R29 ;  /* 0x0000001b1c07723e */ /* 0x000fea000480701d */
[----:B------:R1:W-:Y:S01]  /*77b0*/  STS.128 [R82+0x1010], R4 ;  /* 0x0010100452007388 */ /* 0x0003e20000000c00 */
[----:B------:R-:W-:Y:S01]  /*77c0*/  @!PT LDS RZ, [RZ] ;  /* 0x00000000fffff984 */ /* 0x000fe20000000800 */
[----:B------:R-:W-:Y:S01]  /*77d0*/  @!PT LDS RZ, [RZ] ;  /* 0x00000000fffff984 */ /* 0x000fe20000000800 */
[----:B------:R-:W-:Y:S01]  /*77e0*/  @!PT LDS RZ, [RZ] ;  /* 0x00000000fffff984 */ /* 0x000fe20000000800 */
[----:B------:R-:W-:Y:S01]  /*77f0*/  @!PT LDS RZ, [RZ] ;  /* 0x00000000fffff984 */ /* 0x000fe20000000800 */
[----:B------:R2:W-:Y:S07]  /*7800*/  MEMBAR.ALL.CTA ;  /* 0x0000000000007992 */ /* 0x0005ee0000008000 */
[----:B--2---:R-:W2:Y:S02]  /*7810*/  FENCE.VIEW.ASYNC.S ;  /* 0x00000000000073c6 */ /* 0x004ea40000000000 */
[----:B--2---:R-:W-:Y:S06]  /*7820*/  BAR.SYNC.DEFER_BLOCKING 0x1, 0x80 ;  /* 0x0042000000007b1d */ /* 0x004fec0000010000 */
[----:B------:R-:W-:Y:S05]  /*7830*/  @P0 BRA `(.L_x_116) ;  /* 0x0000000000840947 */ /* 0x000fea0003800000 */
[----:B------:R-:W2:Y:S01]  /*7840*/  LDCU UR13, c[0x0][0xba0] ;  /* 0x00017400ff0d77ac */ /* 0x000ea20008000800 */
[----:B------:R-:W-:Y:S02]  /*7850*/  USHF.L.U32 UR10, UR46, 0x6, URZ ;  /* 0x000000062e0a7899 */ /* 0x000fe400080006ff */
[----:B------:R-:W-:Y:S02]  /*7860*/  UISETP.NE.AND UP0, UPT, UR56, 0x1, UPT ;  /* 0x000000013800788c */ /* 0x000fe4000bf05270 */
[----:B------:R-:W-:Y:S01]  /*7870*/  UIMAD.WIDE.U32 UR4, UR10, UR57, URZ ;  /* 0x000000390a0472a5 */ /* 0x000fe2000f8e00ff */
[----:B------:R-:W3:Y:S01]  /*7880*/  LDCU.64 UR14, c[0x0][0x348] ;  /* 0x00006900ff0e77ac */ /* 0x000ee20008000a00 */
[----:B------:R-:W-:Y:S02]  /*7890*/  UIADD3 UR8, UPT, UPT, UR43, 0x1400, URZ ;  /* 0x000014002b087890 */ /* 0x000fe4000fffe0ff */
[----:B------:R-:W-:Y:S02]  /*78a0*/  UISETP.NE.AND UP1, UPT, UR62, 0x1, UPT ;  /* 0x000000013e00788c */ /* 0x000fe4000bf25270 */
[----:B------:R-:W-:Y:S02]  /*78b0*/  USHF.L.U32 UR9, UR47, 0x6, URZ ;  /* 0x000000062f097899 */ /* 0x000fe400080006ff */
[----:B------:R-:W-:Y:S01]  /*78c0*/  MOV R89, UR8 ;  /* 0x0000000800597c02 */ /* 0x000fe20008000f00 */
[----:B------:R-:W-:Y:S02]  /*78d0*/  UMOV UR4, UR5 ;  /* 0x0000000500047c82 */ /* 0x000fe40008000000 */
[----:B------:R-:W-:Y:S01]  /*78e0*/  USHF.R.U32.HI UR4, URZ, UR58, UR4 ;  /* 0x0000003aff047299 */ /* 0x000fe20008011604 */
[----:B------:R-:W-:Y:S03]  /*78f0*/  R2UR UR8, R89 ;  /* 0x00000000590872ca */ /* 0x000fe600000e0000 */
[----:B------:R-:W-:Y:S02]  /*7900*/  USEL UR11, UR10, UR4, !UP0 ;  /* 0x000000040a0b7287 */ /* 0x000fe4000c000000 */
[----:B------:R-:W-:Y:S02]  /*7910*/  UISETP.NE.AND UP0, UPT, UR59, 0x1, UPT ;  /* 0x000000013b00788c */ /* 0x000fe4000bf05270 */
[----:B------:R-:W-:Y:S07]  /*7920*/  UIMAD.WIDE.U32 UR4, UR11, UR60, URZ ;  /* 0x0000003c0b0472a5 */ /* 0x000fee000f8e00ff */
[----:B------:R-:W-:Y:S02]  /*7930*/  UMOV UR4, UR5 ;  /* 0x0000000500047c82 */ /* 0x000fe40008000000 */
[----:B------:R-:W-:Y:S04]  /*7940*/  USHF.R.U32.HI UR4, URZ, UR61, UR4 ;  /* 0x0000003dff047299 */ /* 0x000fe80008011604 */
[----:B------:R-:W-:Y:S02]  /*7950*/  USEL UR12, UR11, UR4, !UP0 ;  /* 0x000000040b0c7287 */ /* 0x000fe4000c000000 */
[----:B---3--:R-:W-:Y:S02]  /*7960*/  UIADD3 UR4, UP0, UPT, UR14, 0x780, URZ ;  /* 0x000007800e047890 */ /* 0x008fe4000ff1e0ff */
[----:B------:R-:W-:Y:S07]  /*7970*/  UIMAD.WIDE.U32 UR6, UR12, UR63, URZ ;  /* 0x0000003f0c0672a5 */ /* 0x000fee000f8e00ff */
[----:B------:R-:W-:Y:S01]  /*7980*/  UMOV UR5, UR7 ;  /* 0x0000000700057c82 */ /* 0x000fe20008000000 */
[----:B------:R-:W-:Y:S02]  /*7990*/  UIADD3 UR7, UPT, UPT, -UR11, URZ, URZ ;  /* 0x000000ff0b077290 */ /* 0x000fe4000fffe1ff */
[----:B--2---:R-:W-:Y:S02]  /*79a0*/  USHF.R.U32.HI UR5, URZ, UR13, UR5 ;  /* 0x0000000dff057299 */ /* 0x004fe40008011605 */
[----:B------:R-:W-:Y:S02]  /*79b0*/  UIMAD UR10, UR56, UR7, UR10 ;  /* 0x00000007380a72a4 */ /* 0x000fe4000f8e020a */
[----:B------:R-:W-:Y:S02]  /*79c0*/  USEL UR13, UR12, UR5, !UP1 ;  /* 0x000000050c0d7287 */ /* 0x000fe4000c800000 */
[----:B------:R-:W-:Y:S02]  /*79d0*/  UIADD3 UR5, UPT, UPT, -UR12, URZ, URZ ;  /* 0x000000ff0c057290 */ /* 0x000fe4000fffe1ff */
[----:B------:R-:W-:Y:S02]  /*79e0*/  UIADD3 UR6, UPT, UPT, -UR13, URZ, URZ ;  /* 0x000000ff0d067290 */ /* 0x000fe4000fffe1ff */
[----:B------:R-:W-:Y:S02]  /*79f0*/  UIMAD UR11, UR59, UR5, UR11 ;  /* 0x000000053b0b72a4 */ /* 0x000fe4000f8e020b */
[----:B------:R-:W-:Y:S02]  /*7a00*/  UIMAD UR12, UR62, UR6, UR12 ;  /* 0x000000063e0c72a4 */ /* 0x000fe4000f8e020c */
[----:B------:R-:W-:Y:S09]  /*7a10*/  UIADD3.X UR5, UPT, UPT, URZ, UR15, URZ, UP0, !UPT ;  /* 0x0000000fff057290 */ /* 0x000ff200087fe4ff */
[----:B------:R2:W-:Y:S01]  /*7a20*/  UTMASTG.5D.IM2COL [UR8], [UR4] ;  /* 0x00000008040073b5 */ /* 0x0005e20008060000 */
[----:B------:R0:W-:Y:S01]  /*7a30*/  UTMACMDFLUSH ;  /* 0x00000000000079b7 */ /* 0x0001e20000000000 */
[----:B--2---:R-:W-:Y:S04]  /*7a40*/  DEPBAR.LE SB0, 0x0 ;  /* 0x000080000000791a */ /* 0x004fe80000000000 */
.L_x_116:
[----:B------:R-:W-:Y:S05]  /*7a50*/  BSYNC.RECONVERGENT B0 ;  /* 0x0000000000007941 */ /* 0x000fea0003800200 */
.L_x_115:
[----:B------:R-:W-:Y:S01]  /*7a60*/  R2UR UR5, R76 ;  /* 0x000000004c0572ca */ /* 0x000fe200000e0000 */
[----:B------:R-:W-:Y:S01]  /*7a70*/  BAR.SYNC.DEFER_BLOCKING 0x1, 0x80 ;  /* 0x0042000000007b1d */ /* 0x000fe20000010000 */
[----:B------:R-:W-:Y:S01]  /*7a80*/  R2UR UR4, R77 ;  /* 0x000000004d0472ca */ /* 0x000fe200000e0000 */
[----:B------:R-:W-:Y:S01]  /*7a90*/  UISETP.NE.AND UP0, UPT, UR45, URZ, UPT ;  /* 0x000000ff2d00728c */ /* 0x000fe2000bf05270 */
[----:B------:R-:W-:Y:S02]  /*7aa0*/  ISETP.NE.AND P0, PT, R36, 0x2, PT ;  /* 0x000000022400780c */ /* 0x000fe40003f05270 */
[----:B------:R-:W-:Y:S02]  /*7ab0*/  LOP3.LUT R80, R80, 0x1, RZ, 0x3c, !PT ;  /* 0x0000000150507812 */ /* 0x000fe400078e3cff */
[----:B------:R-:W-:Y:S02]  /*7ac0*/  SEL R0, RZ, 0x1, P0 ;  /* 0x00000001ff007807 */ /* 0x000fe40000000000 */
[----:B------:R-:W-:Y:S02]  /*7ad0*/  SEL R36, R36, RZ, P0 ;  /* 0x000000ff24247207 */ /* 0x000fe40000000000 */
[----:B------:R-:W-:Y:S01]  /*7ae0*/  LOP3.LUT R81, R81, R0, RZ, 0x3c, !PT ;  /* 0x0000000051517212 */ /* 0x000fe200078e3cff */
[----:B------:R-:W-:Y:S02]  /*7af0*/  UIADD3 UR47, UPT, UPT, UR36, UR5, URZ ;  /* 0x00000005242f7290 */ /* 0x000fe4000fffe0ff */
[----:B------:R-:W-:Y:S01]  /*7b00*/  UIADD3 UR46, UPT, UPT, UR37, UR4, URZ ;  /* 0x00000004252e7290 */ /* 0x000fe2000fffe0ff */
[----:B------:R-:W-:Y:S01]  /*7b10*/  UMOV UR44, UR54 ;  /* 0x00000036002c7c82 */ /* 0x000fe20008000000 */
[----:B------:R-:W-:Y:S10]  /*7b20*/  BRA.U UP0, `(.L_x_117) ;  /* 0xffffffe100e47547 */ /* 0x000ff4000b83ffff */
[----:B------:R-:W-:Y:S05]  /*7b30*/  EXIT ;  /* 0x000000000000794d */ /* 0x000fea0003800000 */
.L_x_25:
[----:B------:R-:W-:Y:S07]  /*7b40*/  MOV R0, UR9 ;  /* 0x0000000900007c02 */ /* 0x000fee0008000f00 */
.L_x_118:
[----:B--2---:R2:W3:Y:S02]  /*7b50*/  SYNCS.PHASECHK.TRANS64.TRYWAIT P0, [R0+URZ+0xd8], R5 ;  /* 0x0000d805000075a7 */ /* 0x0044e400080011ff */
[----:B---3--:R-:W-:Y:S05]  /*7b60*/  @!P0 NANOSLEEP.SYNCS 0x989680 ;  /* 0x009896800000895d */ /* 0x008fea0003900000 */
[----:B------:R-:W3:Y:S02]  /*7b70*/  @!P0 SYNCS.PHASECHK.TRANS64 P0, [R0+URZ+0xd8], R5 ;  /* 0x0000d805000085a7 */ /* 0x000ee400080010ff */
[----:B---3--:R-:W-:Y:S05]  /*7b80*/  @!P0 BRA `(.L_x_118) ;  /* 0xfffffffc00f08947 */ /* 0x008fea000383ffff */
[----:B------:R-:W-:Y:S05]  /*7b90*/  BRA `(.L_x_24) ;  /* 0xffffffa000507947 */ /* 0x000fea000383ffff */
.L_x_32:
[----:B------:R-:W-:Y:S07]  /*7ba0*/  MOV R0, UR9 ;  /* 0x0000000900007c02 */ /* 0x000fee0008000f00 */
.L_x_119:
[----:B--2---:R2:W4:Y:S02]  /*7bb0*/  SYNCS.PHASECHK.TRANS64.TRYWAIT P0, [R0+URZ+0xd8], R5 ;  /* 0x0000d805000075a7 */ /* 0x00452400080011ff */
[----:B----4-:R-:W-:Y:S05]  /*7bc0*/  @!P0 NANOSLEEP.SYNCS 0x989680 ;  /* 0x009896800000895d */ /* 0x010fea0003900000 */
[----:B------:R-:W4:Y:S02]  /*7bd0*/  @!P0 SYNCS.PHASECHK.TRANS64 P0, [R0+URZ+0xd8], R5 ;  /* 0x0000d805000085a7 */ /* 0x000f2400080010ff */
[----:B----4-:R-:W-:Y:S05]  /*7be0*/  @!P0 BRA `(.L_x_119) ;  /* 0xfffffffc00f08947 */ /* 0x010fea000383ffff */
[----:B------:R-:W-:Y:S05]  /*7bf0*/  BRA `(.L_x_31) ;  /* 0xffffffa400e87947 */ /* 0x000fea000383ffff */
.L_x_37:
[----:B-1----:R-:W-:-:S07]  /*7c00*/  MOV R0, UR29 ;  /* 0x0000001d00007c02 */ /* 0x002fce0008000f00 */
.L_x_120:
[----:B-1----:R1:W2:Y:S02]  /*7c10*/  SYNCS.PHASECHK.TRANS64.TRYWAIT P0, [R0+URZ+0x1d0], R4 ;  /* 0x0001d004000075a7 */ /* 0x0022a400080011ff */
[----:B--2---:R-:W-:Y:S05]  /*7c20*/  @!P0 NANOSLEEP.SYNCS 0x989680 ;  /* 0x009896800000895d */ /* 0x004fea0003900000 */
[----:B------:R-:W2:Y:S02]  /*7c30*/  @!P0 SYNCS.PHASECHK.TRANS64 P0, [R0+URZ+0x1d0], R4 ;  /* 0x0001d004000085a7 */ /* 0x000ea400080010ff */
[----:B--2---:R-:W-:Y:S05]  /*7c40*/  @!P0 BRA `(.L_x_120) ;  /* 0xfffffffc00f08947 */ /* 0x004fea000383ffff */
[----:B------:R-:W-:Y:S05]  /*7c50*/  BRA `(.L_x_121) ;  /* 0xffffffa800c87947 */ /* 0x000fea000383ffff */
.L_x_41:
[----:B------:R-:W-:-:S07]  /*7c60*/  MOV R0, UR4 ;  /* 0x0000000400007c02 */ /* 0x000fce0008000f00 */
.L_x_122:
[----:B-1----:R1:W2:Y:S02]  /*7c70*/  SYNCS.PHASECHK.TRANS64.TRYWAIT P0, [R0+URZ], R2 ;  /* 0x00000002000075a7 */ /* 0x0022a400080011ff */
[----:B--2---:R-:W-:Y:S05]  /*7c80*/  @!P0 NANOSLEEP.SYNCS 0x989680 ;  /* 0x009896800000895d */ /* 0x004fea0003900000 */
[----:B------:R-:W2:Y:S02]  /*7c90*/  @!P0 SYNCS.PHASECHK.TRANS64 P0, [R0+URZ], R2 ;  /* 0x00000002000085a7 */ /* 0x000ea400080010ff */
[----:B--2---:R-:W-:Y:S05]  /*7ca0*/  @!P0 BRA `(.L_x_122) ;  /* 0xfffffffc00f08947 */ /* 0x004fea000383ffff */
[----:B------:R-:W-:Y:S05]  /*7cb0*/  BRA `(.L_x_123) ;  /* 0xffffffb0005c7947 */ /* 0x000fea000383ffff */
.L_x_42:
[----:B------:R-:W-:-:S07]  /*7cc0*/  MOV R0, UR5 ;  /* 0x0000000500007c02 */ /* 0x000fce0008000f00 */
.L_x_124:
[----:B-1----:R1:W2:Y:S02]  /*7cd0*/  SYNCS.PHASECHK.TRANS64.TRYWAIT P0, [R0+URZ], R3 ;  /* 0x00000003000075a7 */ /* 0x0022a400080011ff */
[----:B--2---:R-:W-:Y:S05]  /*7ce0*/  @!P0 NANOSLEEP.SYNCS 0x989680 ;  /* 0x009896800000895d */ /* 0x004fea0003900000 */
[----:B------:R-:W2:Y:S02]  /*7cf0*/  @!P0 SYNCS.PHASECHK.TRANS64 P0, [R0+URZ], R3 ;  /* 0x00000003000085a7 */ /* 0x000ea400080010ff */
[----:B--2---:R-:W-:Y:S05]  /*7d00*/  @!P0 BRA `(.L_x_124) ;  /* 0xfffffffc00f08947 */ /* 0x004fea000383ffff */
[----:B------:R-:W-:Y:S05]  /*7d10*/  BRA `(.L_x_125) ;  /* 0xffffffb000687947 */ /* 0x000fea000383ffff */
.L_x_43:
[----:B------:R-:W-:-:S07]  /*7d20*/  MOV R0, UR5 ;  /* 0x0000000500007c02 */ /* 0x000fce0008000f00 */
.L_x_126:
[----:B-1----:R1:W2:Y:S02]  /*7d30*/  SYNCS.PHASECHK.TRANS64.TRYWAIT P0, [R0+URZ], R3 ;  /* 0x00000003000075a7 */ /* 0x0022a400080011ff */
[----:B--2---:R-:W-:Y:S05]  /*7d40*/  @!P0 NANOSLEEP.SYNCS 0x989680 ;  /* 0x009896800000895d */ /* 0x004fea0003900000 */
[----:B------:R-:W2:Y:S02]  /*7d50*/  @!P0 SYNCS.PHASECHK.TRANS64 P0, [R0+URZ], R3 ;  /* 0x00000003000085a7 */ /* 0x000ea400080010ff */
[----:B--2---:R-:W-:Y:S05]  /*7d60*/  @!P0 BRA `(.L_x_126) ;  /* 0xfffffffc00f08947 */ /* 0x004fea000383ffff */
[----:B------:R-:W-:Y:S05]  /*7d70*/  BRA `(.L_x_127) ;  /* 0xffffffb000747947 */ /* 0x000fea000383ffff */
.L_x_44:
[----:B------:R-:W-:-:S07]  /*7d80*/  MOV R0, UR5 ;  /* 0x0000000500007c02 */ /* 0x000fce0008000f00 */
.L_x_128:
[----:B-1----:R1:W2:Y:S02]  /*7d90*/  SYNCS.PHASECHK.TRANS64.TRYWAIT P0, [R0+URZ], R3 ;  /* 0x00000003000075a7 */ /* 0x0022a400080011ff */
[----:B--2---:R-:W-:Y:S05]  /*7da0*/  @!P0 NANOSLEEP.SYNCS 0x989680 ;  /* 0x009896800000895d */ /* 0x004fea0003900000 */
[----:B------:R-:W2:Y:S02]  /*7db0*/  @!P0 SYNCS.PHASECHK.TRANS64 P0, [R0+URZ], R3 ;  /* 0x00000003000085a7 */ /* 0x000ea400080010ff */
[----:B--2---:R-:W-:Y:S05]  /*7dc0*/  @!P0 BRA `(.L_x_128) ;  /* 0xfffffffc00f08947 */ /* 0x004fea000383ffff */
[----:B------:R-:W-:Y:S05]  /*7dd0*/  BRA `(.L_x_129) ;  /* 0xffffffb000807947 */ /* 0x000fea000383ffff */
.L_x_45:
[----:B------:R-:W-:-:S07]  /*7de0*/  MOV R0, UR5 ;  /* 0x0000000500007c02 */ /* 0x000fce0008000f00 */
.L_x_130:
[----:B-1----:R1:W2:Y:S02]  /*7df0*/  SYNCS.PHASECHK.TRANS64.TRYWAIT P0, [R0+URZ], R3 ;  /* 0x00000003000075a7 */ /* 0x0022a400080011ff */
[----:B--2---:R-:W-:Y:S05]  /*7e00*/  @!P0 NANOSLEEP.SYNCS 0x989680 ;  /* 0x009896800000895d */ /* 0x004fea0003900000 */
[----:B------:R-:W2:Y:S02]  /*7e10*/  @!P0 SYNCS.PHASECHK.TRANS64 P0, [R0+URZ], R3 ;  /* 0x00000003000085a7 */ /* 0x000ea400080010ff */
[----:B--2---:R-:W-:Y:S05]  /*7e20*/  @!P0 BRA `(.L_x_130) ;  /* 0xfffffffc00f08947 */ /* 0x004fea000383ffff */
[----:B------:R-:W-:Y:S05]  /*7e30*/  BRA `(.L_x_131) ;  /* 0xffffffb0008c7947 */ /* 0x000fea000383ffff */
.L_x_46:
[----:B------:R-:W-:-:S07]  /*7e40*/  MOV R0, UR5 ;  /* 0x0000000500007c02 */ /* 0x000fce0008000f00 */
.L_x_132:
[----:B-1----:R1:W2:Y:S02]  /*7e50*/  SYNCS.PHASECHK.TRANS64.TRYWAIT P0, [R0+URZ], R3 ;  /* 0x00000003000075a7 */ /* 0x0022a400080011ff */
[----:B--2---:R-:W-:Y:S05]  /*7e60*/  @!P0 NANOSLEEP.SYNCS 0x989680 ;  /* 0x009896800000895d */ /* 0x004fea0003900000 */
[----:B------:R-:W2:Y:S02]  /*7e70*/  @!P0 SYNCS.PHASECHK.TRANS64 P0, [R0+URZ], R3 ;  /* 0x00000003000085a7 */ /* 0x000ea400080010ff */
[----:B--2---:R-:W-:Y:S05]  /*7e80*/  @!P0 BRA `(.L_x_132) ;  /* 0xfffffffc00f08947 */ /* 0x004fea000383ffff */
[----:B------:R-:W-:Y:S05]  /*7e90*/  BRA `(.L_x_133) ;  /* 0xffffffb000987947 */ /* 0x000fea000383ffff */
.L_x_47:
[----:B------:R-:W-:-:S07]  /*7ea0*/  MOV R0, UR5 ;  /* 0x0000000500007c02 */ /* 0x000fce0008000f00 */
.L_x_134:
[----:B-1----:R1:W2:Y:S02]  /*7eb0*/  SYNCS.PHASECHK.TRANS64.TRYWAIT P0, [R0+URZ], R3 ;  /* 0x00000003000075a7 */ /* 0x0022a400080011ff */
[----:B--2---:R-:W-:Y:S05]  /*7ec0*/  @!P0 NANOSLEEP.SYNCS 0x989680 ;  /* 0x009896800000895d */ /* 0x004fea0003900000 */
[----:B------:R-:W2:Y:S02]  /*7ed0*/  @!P0 SYNCS.PHASECHK.TRANS64 P0, [R0+URZ], R3 ;  /* 0x00000003000085a7 */ /* 0x000ea400080010ff */
[----:B--2---:R-:W-:Y:S05]  /*7ee0*/  @!P0 BRA `(.L_x_134) ;  /* 0xfffffffc00f08947 */ /* 0x004fea000383ffff */
[----:B------:R-:W-:Y:S05]  /*7ef0*/  BRA `(.L_x_135) ;  /* 0xffffffb000a47947 */ /* 0x000fea000383ffff */
.L_x_48:
[----:B------:R-:W-:-:S07]  /*7f00*/  MOV R0, UR5 ;  /* 0x0000000500007c02 */ /* 0x000fce0008000f00 */
.L_x_136:
[----:B-1----:R1:W2:Y:S02]  /*7f10*/  SYNCS.PHASECHK.TRANS64.TRYWAIT P0, [R0+URZ], R3 ;  /* 0x00000003000075a7 */ /* 0x0022a400080011ff */
[----:B--2---:R-:W-:Y:S05]  /*7f20*/  @!P0 NANOSLEEP.SYNCS 0x989680 ;  /* 0x009896800000895d */ /* 0x004fea0003900000 */
[----:B------:R-:W2:Y:S02]  /*7f30*/  @!P0 SYNCS.PHASECHK.TRANS64 P0, [R0+URZ], R3 ;  /* 0x00000003000085a7 */ /* 0x000ea400080010ff */
[----:B--2---:R-:W-:Y:S05]  /*7f40*/  @!P0 BRA `(.L_x_136) ;  /* 0xfffffffc00f08947 */ /* 0x004fea000383ffff */
[----:B------:R-:W-:Y:S05]  /*7f50*/  BRA `(.L_x_137) ;  /* 0xffffffb000b07947 */ /* 0x000fea000383ffff */
.L_x_49:
[----:B------:R-:W-:-:S07]  /*7f60*/  MOV R0, UR5 ;  /* 0x0000000500007c02 */ /* 0x000fce0008000f00 */
.L_x_138:
[----:B-1----:R1:W2:Y:S02]  /*7f70*/  SYNCS.PHASECHK.TRANS64.TRYWAIT P0, [R0+URZ], R3 ;  /* 0x00000003000075a7 */ /* 0x0022a400080011ff */
[----:B--2---:R-:W-:Y:S05]  /*7f80*/  @!P0 NANOSLEEP.SYNCS 0x989680 ;  /* 0x009896800000895d */ /* 0x004fea0003900000 */
[----:B------:R-:W2:Y:S02]  /*7f90*/  @!P0 SYNCS.PHASECHK.TRANS64 P0, [R0+URZ], R3 ;  /* 0x00000003000085a7 */ /* 0x000ea400080010ff */
[----:B--2---:R-:W-:Y:S05]  /*7fa0*/  @!P0 BRA `(.L_x_138) ;  /* 0xfffffffc00f08947 */ /* 0x004fea000383ffff */
[----:B------:R-:W-:Y:S05]  /*7fb0*/  BRA `(.L_x_139) ;  /* 0xffffffb000bc7947 */ /* 0x000fea000383ffff */
.L_x_50:
[----:B------:R-:W-:-:S07]  /*7fc0*/  MOV R0, UR5 ;  /* 0x0000000500007c02 */ /* 0x000fce0008000f00 */
.L_x_140:
[----:B-1----:R1:W2:Y:S02]  /*7fd0*/  SYNCS.PHASECHK.TRANS64.TRYWAIT P0, [R0+URZ], R3 ;  /* 0x00000003000075a7 */ /* 0x0022a400080011ff */
[----:B--2---:R-:W-:Y:S05]  /*7fe0*/  @!P0 NANOSLEEP.SYNCS 0x989680 ;  /* 0x009896800000895d */ /* 0x004fea0003900000 */
[----:B------:R-:W2:Y:S02]  /*7ff0*/  @!P0 SYNCS.PHASECHK.TRANS64 P0, [R0+URZ], R3 ;  /* 0x00000003000085a7 */ /* 0x000ea400080010ff */
[----:B--2---:R-:W-:Y:S05]  /*8000*/  @!P0 BRA `(.L_x_140) ;  /* 0xfffffffc00f08947 */ /* 0x004fea000383ffff */
[----:B------:R-:W-:Y:S05]  /*8010*/  BRA `(.L_x_141) ;  /* 0xffffffb000c87947 */ /* 0x000fea000383ffff */
.L_x_51:
[----:B------:R-:W-:-:S07]  /*8020*/  MOV R0, UR5 ;  /* 0x0000000500007c02 */ /* 0x000fce0008000f00 */
.L_x_142:
[----:B-1----:R1:W2:Y:S02]  /*8030*/  SYNCS.PHASECHK.TRANS64.TRYWAIT P0, [R0+URZ], R3 ;  /* 0x00000003000075a7 */ /* 0x0022a400080011ff */
[----:B--2---:R-:W-:Y:S05]  /*8040*/  @!P0 NANOSLEEP.SYNCS 0x989680 ;  /* 0x009896800000895d */ /* 0x004fea0003900000 */
[----:B------:R-:W2:Y:S02]  /*8050*/  @!P0 SYNCS.PHASECHK.TRANS64 P0, [R0+URZ], R3 ;  /* 0x00000003000085a7 */ /* 0x000ea400080010ff */
[----:B--2---:R-:W-:Y:S05]  /*8060*/  @!P0 BRA `(.L_x_142) ;  /* 0xfffffffc00f08947 */ /* 0x004fea000383ffff */
[----:B------:R-:W-:Y:S05]  /*8070*/  BRA `(.L_x_143) ;  /* 0xffffffb000d47947 */ /* 0x000fea000383ffff */
.L_x_52:
[----:B------:R-:W-:-:S07]  /*8080*/  MOV R0, UR5 ;  /* 0x0000000500007c02 */ /* 0x000fce0008000f00 */
.L_x_144:
[----:B-1----:R1:W2:Y:S02]  /*8090*/  SYNCS.PHASECHK.TRANS64.TRYWAIT P0, [R0+URZ], R3 ;  /* 0x00000003000075a7 */ /* 0x0022a400080011ff */
[----:B--2---:R-:W-:Y:S05]  /*80a0*/  @!P0 NANOSLEEP.SYNCS 0x989680 ;  /* 0x009896800000895d */ /* 0x004fea0003900000 */
[----:B------:R-:W2:Y:S02]  /*80b0*/  @!P0 SYNCS.PHASECHK.TRANS64 P0, [R0+URZ], R3 ;  /* 0x00000003000085a7 */ /* 0x000ea400080010ff */
[----:B--2---:R-:W-:Y:S05]  /*80c0*/  @!P0 BRA `(.L_x_144) ;  /* 0xfffffffc00f08947 */ /* 0x004fea000383ffff */
[----:B------:R-:W-:Y:S05]  /*80d0*/  BRA `(.L_x_145) ;  /* 0xffffffb000e07947 */ /* 0x000fea000383ffff */
.L_x_53:
[----:B------:R-:W-:-:S07]  /*80e0*/  MOV R0, UR5 ;  /* 0x0000000500007c02 */ /* 0x000fce0008000f00 */
.L_x_146:
[----:B-1----:R1:W2:Y:S02]  /*80f0*/  SYNCS.PHASECHK.TRANS64.TRYWAIT P0, [R0+URZ], R3 ;  /* 0x00000003000075a7 */ /* 0x0022a400080011ff */
[----:B--2---:R-:W-:Y:S05]  /*8100*/  @!P0 NANOSLEEP.SYNCS 0x989680 ;  /* 0x009896800000895d */ /* 0x004fea0003900000 */
[----:B------:R-:W2:Y:S02]  /*8110*/  @!P0 SYNCS.PHASECHK.TRANS64 P0, [R0+URZ], R3 ;  /* 0x00000003000085a7 */ /* 0x000ea400080010ff */
[----:B--2---:R-:W-:Y:S05]  /*8120*/  @!P0 BRA `(.L_x_146) ;  /* 0xfffffffc00f08947 */ /* 0x004fea000383ffff */
[----:B------:R-:W-:Y:S05]  /*8130*/  BRA `(.L_x_147) ;  /* 0xffffffb000ec7947 */ /* 0x000fea000383ffff */
.L_x_54:
[----:B------:R-:W-:-:S07]  /*8140*/  MOV R0, UR5 ;  /* 0x0000000500007c02 */ /* 0x000fce0008000f00 */
.L_x_148:
[----:B-1----:R1:W2:Y:S02]  /*8150*/  SYNCS.PHASECHK.TRANS64.TRYWAIT P0, [R0+URZ], R3 ;  /* 0x00000003000075a7 */ /* 0x0022a400080011ff */
[----:B--2---:R-:W-:Y:S05]  /*8160*/  @!P0 NANOSLEEP.SYNCS 0x989680 ;  /* 0x009896800000895d */ /* 0x004fea0003900000 */
[----:B------:R-:W2:Y:S02]  /*8170*/  @!P0 SYNCS.PHASECHK.TRANS64 P0, [R0+URZ], R3 ;  /* 0x00000003000085a7 */ /* 0x000ea400080010ff */
[----:B--2---:R-:W-:Y:S05]  /*8180*/  @!P0 BRA `(.L_x_148) ;  /* 0xfffffffc00f08947 */ /* 0x004fea000383ffff */
[----:B------:R-:W-:Y:S05]  /*8190*/  BRA `(.L_x_149) ;  /* 0xffffffb000f87947 */ /* 0x000fea000383ffff */
.L_x_55:
[----:B------:R-:W-:-:S07]  /*81a0*/  MOV R0, UR5 ;  /* 0x0000000500007c02 */ /* 0x000fce0008000f00 */
.L_x_150:
[----:B-1----:R1:W2:Y:S02]  /*81b0*/  SYNCS.PHASECHK.TRANS64.TRYWAIT P0, [R0+URZ], R3 ;  /* 0x00000003000075a7 */ /* 0x0022a400080011ff */
[----:B--2---:R-:W-:Y:S05]  /*81c0*/  @!P0 NANOSLEEP.SYNCS 0x989680 ;  /* 0x009896800000895d */ /* 0x004fea0003900000 */
[----:B------:R-:W2:Y:S02]  /*81d0*/  @!P0 SYNCS.PHASECHK.TRANS64 P0, [R0+URZ], R3 ;  /* 0x00000003000085a7 */ /* 0x000ea400080010ff */
[----:B--2---:R-:W-:Y:S05]  /*81e0*/  @!P0 BRA `(.L_x_150) ;  /* 0xfffffffc00f08947 */ /* 0x004fea000383ffff */
[----:B------:R-:W-:Y:S05]  /*81f0*/  BRA `(.L_x_151) ;  /* 0xffffffb400047947 */ /* 0x000fea000383ffff */
.L_x_56:
[----:B------:R-:W-:-:S07]  /*8200*/  MOV R0, UR5 ;  /* 0x0000000500007c02 */ /* 0x000fce0008000f00 */
.L_x_152:
[----:B-1----:R1:W2:Y:S02]  /*8210*/  SYNCS.PHASECHK.TRANS64.TRYWAIT P0, [R0+URZ], R3 ;  /* 0x00000003000075a7 */ /* 0x0022a400080011ff */
[----:B--2---:R-:W-:Y:S05]  /*8220*/  @!P0 NANOSLEEP.SYNCS 0x989680 ;  /* 0x009896800000895d */ /* 0x004fea0003900000 */
[----:B------:R-:W2:Y:S02]  /*8230*/  @!P0 SYNCS.PHASECHK.TRANS64 P0, [R0+URZ], R3 ;  /* 0x00000003000085a7 */ /* 0x000ea400080010ff */
[----:B--2---:R-:W-:Y:S05]  /*8240*/  @!P0 BRA `(.L_x_152) ;  /* 0xfffffffc00f08947 */ /* 0x004fea000383ffff */
[----:B------:R-:W-:Y:S05]  /*8250*/  BRA `(.L_x_153) ;  /* 0xffffffb400107947 */ /* 0x000fea000383ffff */
.L_x_57:
[----:B------:R-:W-:-:S07]  /*8260*/  MOV R0, UR5 ;  /* 0x0000000500007c02 */ /* 0x000fce0008000f00 */
.L_x_154:
[----:B-1----:R1:W2:Y:S02]  /*8270*/  SYNCS.PHASECHK.TRANS64.TRYWAIT P0, [R0+URZ], R3 ;  /* 0x00000003000075a7 */ /* 0x0022a400080011ff */
[----:B--2---:R-:W-:Y:S05]  /*8280*/  @!P0 NANOSLEEP.SYNCS 0x989680 ;  /* 0x009896800000895d */ /* 0x004fea0003900000 */
[----:B------:R-:W2:Y:S02]  /*8290*/  @!P0 SYNCS.PHASECHK.TRANS64 P0, [R0+URZ], R3 ;  /* 0x00000003000085a7 */ /* 0x000ea400080010ff */
[----:B--2---:R-:W-:Y:S05]  /*82a0*/  @!P0 BRA `(.L_x_154) ;  /* 0xfffffffc00f08947 */ /* 0x004fea000383ffff */
[----:B------:R-:W-:Y:S05]  /*82b0*/  BRA `(.L_x_155) ;  /* 0xffffffb4001c7947 */ /* 0x000fea000383ffff */
.L_x_58:
[----:B------:R-:W-:-:S07]  /*82c0*/  MOV R0, UR5 ;  /* 0x0000000500007c02 */ /* 0x000fce0008000f00 */
.L_x_156:
[----:B-1----:R1:W2:Y:S02]  /*82d0*/  SYNCS.PHASECHK.TRANS64.TRYWAIT P0, [R0+URZ], R3 ;  /* 0x00000003000075a7 */ /* 0x0022a400080011ff */
[----:B--2---:R-:W-:Y:S05]  /*82e0*/  @!P0 NANOSLEEP.SYNCS 0x989680 ;  /* 0x009896800000895d */ /* 0x004fea0003900000 */
[----:B------:R-:W2:Y:S02]  /*82f0*/  @!P0 SYNCS.PHASECHK.TRANS64 P0, [R0+URZ], R3 ;  /* 0x00000003000085a7 */ /* 0x000ea400080010ff */
[----:B--2---:R-:W-:Y:S05]  /*8300*/  @!P0 BRA `(.L_x_156) ;  /* 0xfffffffc00f08947 */ /* 0x004fea000383ffff */
[----:B------:R-:W-:Y:S05]  /*8310*/  BRA `(.L_x_157) ;  /* 0xffffffb400287947 */ /* 0x000fea000383ffff */
.L_x_59:
[----:B------:R-:W-:-:S07]  /*8320*/  MOV R0, UR5 ;  /* 0x0000000500007c02 */ /* 0x000fce0008000f00 */
.L_x_158:
[----:B-1----:R1:W2:Y:S02]  /*8330*/  SYNCS.PHASECHK.TRANS64.TRYWAIT P0, [R0+URZ], R3 ;  /* 0x00000003000075a7 */ /* 0x0022a400080011ff */
[----:B--2---:R-:W-:Y:S05]  /*8340*/  @!P0 NANOSLEEP.SYNCS 0x989680 ;  /* 0x009896800000895d */ /* 0x004fea0003900000 */
[----:B------:R-:W2:Y:S02]  /*8350*/  @!P0 SYNCS.PHASECHK.TRANS64 P0, [R0+URZ], R3 ;  /* 0x00000003000085a7 */ /* 0x000ea400080010ff */
[----:B--2---:R-:W-:Y:S05]  /*8360*/  @!P0 BRA `(.L_x_158) ;  /* 0xfffffffc00f08947 */ /* 0x004fea000383ffff */
[----:B------:R-:W-:Y:S05]  /*8370*/  BRA `(.L_x_159) ;  /* 0xffffffb400347947 */ /* 0x000fea000383ffff */
.L_x_60:
[----:B------:R-:W-:-:S07]  /*8380*/  MOV R0, UR5 ;  /* 0x0000000500007c02 */ /* 0x000fce0008000f00 */
.L_x_160:
[----:B-1----:R1:W2:Y:S02]  /*8390*/  SYNCS.PHASECHK.TRANS64.TRYWAIT P0, [R0+URZ], R3 ;  /* 0x00000003000075a7 */ /* 0x0022a400080011ff */
[----:B--2---:R-:W-:Y:S05]  /*83a0*/  @!P0 NANOSLEEP.SYNCS 0x989680 ;  /* 0x009896800000895d */ /* 0x004fea0003900000 */
[----:B------:R-:W2:Y:S02]  /*83b0*/  @!P0 SYNCS.PHASECHK.TRANS64 P0, [R0+URZ], R3 ;  /* 0x00000003000085a7 */ /* 0x000ea400080010ff */
[----:B--2---:R-:W-:Y:S05]  /*83c0*/  @!P0 BRA `(.L_x_160) ;  /* 0xfffffffc00f08947 */ /* 0x004fea000383ffff */
[----:B------:R-:W-:Y:S05]  /*83d0*/  BRA `(.L_x_161) ;  /* 0xffffffb400407947 */ /* 0x000fea000383ffff */
.L_x_61:
[----:B------:R-:W-:-:S07]  /*83e0*/  MOV R0, UR5 ;  /* 0x0000000500007c02 */ /* 0x000fce0008000f00 */
.L_x_162:
[----:B-1----:R1:W2:Y:S02]  /*83f0*/  SYNCS.PHASECHK.TRANS64.TRYWAIT P0, [R0+URZ], R3 ;  /* 0x00000003000075a7 */ /* 0x0022a400080011ff */
[----:B--2---:R-:W-:Y:S05]  /*8400*/  @!P0 NANOSLEEP.SYNCS 0x989680 ;  /* 0x009896800000895d */ /* 0x004fea0003900000 */
[----:B------:R-:W2:Y:S02]  /*8410*/  @!P0 SYNCS.PHASECHK.TRANS64 P0, [R0+URZ], R3 ;  /* 0x00000003000085a7 */ /* 0x000ea400080010ff */
[----:B--2---:R-:W-:Y:S05]  /*8420*/  @!P0 BRA `(.L_x_162) ;  /* 0xfffffffc00f08947 */ /* 0x004fea000383ffff */
[----:B------:R-:W-:Y:S05]  /*8430*/  BRA `(.L_x_163) ;  /* 0xffffffb4004c7947 */ /* 0x000fea000383ffff */
.L_x_62:
[----:B------:R-:W-:-:S07]  /*8440*/  MOV R0, UR5 ;  /* 0x0000000500007c02 */ /* 0x000fce0008000f00 */
.L_x_164:
[----:B-1----:R1:W2:Y:S02]  /*8450*/  SYNCS.PHASECHK.TRANS64.TRYWAIT P0, [R0+URZ], R3 ;  /* 0x00000003000075a7 */ /* 0x0022a400080011ff */
[----:B--2---:R-:W-:Y:S05]  /*8460*/  @!P0 NANOSLEEP.SYNCS 0x989680 ;  /* 0x009896800000895d */ /* 0x004fea0003900000 */
[----:B------:R-:W2:Y:S02]  /*8470*/  @!P0 SYNCS.PHASECHK.TRANS64 P0, [R0+URZ], R3 ;  /* 0x00000003000085a7 */ /* 0x000ea400080010ff */
[----:B--2---:R-:W-:Y:S05]  /*8480*/  @!P0 BRA `(.L_x_164) ;  /* 0xfffffffc00f08947 */ /* 0x004fea000383ffff */
[----:B------:R-:W-:Y:S05]  /*8490*/  BRA `(.L_x_165) ;  /* 0xffffffb400587947 */ /* 0x000fea000383ffff */
.L_x_63:
[----:B------:R-:W-:-:S07]  /*84a0*/  MOV R0, UR5 ;  /* 0x0000000500007c02 */ /* 0x000fce0008000f00 */
.L_x_166:
[----:B-1----:R1:W2:Y:S02]  /*84b0*/  SYNCS.PHASECHK.TRANS64.TRYWAIT P0, [R0+URZ], R3 ;  /* 0x00000003000075a7 */ /* 0x0022a400080011ff */
[----:B--2---:R-:W-:Y:S05]  /*84c0*/  @!P0 NANOSLEEP.SYNCS 0x989680 ;  /* 0x009896800000895d */ /* 0x004fea0003900000 */
[----:B------:R-:W2:Y:S02]  /*84d0*/  @!P0 SYNCS.PHASECHK.TRANS64 P0, [R0+URZ], R3 ;  /* 0x00000003000085a7 */ /* 0x000ea400080010ff */
[----:B--2---:R-:W-:Y:S05]  /*84e0*/  @!P0 BRA `(.L_x_166) ;  /* 0xfffffffc00f08947 */ /* 0x004fea000383ffff */
[----:B------:R-:W-:Y:S05]  /*84f0*/  BRA `(.L_x_167) ;  /* 0xffffffb400647947 */ /* 0x000fea000383ffff */
.L_x_64:
[----:B------:R-:W-:-:S07]  /*8500*/  MOV R0, UR5 ;  /* 0x0000000500007c02 */ /* 0x000fce0008000f00 */
.L_x_168:
[----:B-1----:R1:W2:Y:S02]  /*8510*/  SYNCS.PHASECHK.TRANS64.TRYWAIT P0, [R0+URZ], R3 ;  /* 0x00000003000075a7 */ /* 0x0022a400080011ff */
[----:B--2---:R-:W-:Y:S05]  /*8520*/  @!P0 NANOSLEEP.SYNCS 0x989680 ;  /* 0x009896800000895d */ /* 0x004fea0003900000 */
[----:B------:R-:W2:Y:S02]  /*8530*/  @!P0 SYNCS.PHASECHK.TRANS64 P0, [R0+URZ], R3 ;  /* 0x00000003000085a7 */ /* 0x000ea400080010ff */
[----:B--2---:R-:W-:Y:S05]  /*8540*/  @!P0 BRA `(.L_x_168) ;  /* 0xfffffffc00f08947 */ /* 0x004fea000383ffff */
[----:B------:R-:W-:Y:S05]  /*8550*/  BRA `(.L_x_169) ;  /* 0xffffffb400707947 */ /* 0x000fea000383ffff */
.L_x_65:
[----:B------:R-:W-:-:S07]  /*8560*/  MOV R0, UR5 ;  /* 0x0000000500007c02 */ /* 0x000fce0008000f00 */
.L_x_170:
[----:B-1----:R1:W2:Y:S02]  /*8570*/  SYNCS.PHASECHK.TRANS64.TRYWAIT P0, [R0+URZ], R3 ;  /* 0x00000003000075a7 */ /* 0x0022a400080011ff */
[----:B--2---:R-:W-:Y:S05]  /*8580*/  @!P0 NANOSLEEP.SYNCS 0x989680 ;  /* 0x009896800000895d */ /* 0x004fea0003900000 */
[----:B------:R-:W2:Y:S02]  /*8590*/  @!P0 SYNCS.PHASECHK.TRANS64 P0, [R0+URZ], R3 ;  /* 0x00000003000085a7 */ /* 0x000ea400080010ff */
[----:B--2---:R-:W-:Y:S05]  /*85a0*/  @!P0 BRA `(.L_x_170) ;  /* 0xfffffffc00f08947 */ /* 0x004fea000383ffff */
[----:B------:R-:W-:Y:S05]  /*85b0*/  BRA `(.L_x_171) ;  /* 0xffffffb4007c7947 */ /* 0x000fea000383ffff */
.L_x_66:
[----:B------:R-:W-:-:S07]  /*85c0*/  MOV R0, UR5 ;  /* 0x0000000500007c02 */ /* 0x000fce0008000f00 */
.L_x_172:
[----:B-1----:R1:W2:Y:S02]  /*85d0*/  SYNCS.PHASECHK.TRANS64.TRYWAIT P0, [R0+URZ], R3 ;  /* 0x00000003000075a7 */ /* 0x0022a400080011ff */
[----:B--2---:R-:W-:Y:S05]  /*85e0*/  @!P0 NANOSLEEP.SYNCS 0x989680 ;  /* 0x009896800000895d */ /* 0x004fea0003900000 */
[----:B------:R-:W2:Y:S02]  /*85f0*/  @!P0 SYNCS.PHASECHK.TRANS64 P0, [R0+URZ], R3 ;  /* 0x00000003000085a7 */ /* 0x000ea400080010ff */
[----:B--2---:R-:W-:Y:S05]  /*8600*/  @!P0 BRA `(.L_x_172) ;  /* 0xfffffffc00f08947 */ /* 0x004fea000383ffff */
[----:B------:R-:W-:Y:S05]  /*8610*/  BRA `(.L_x_173) ;  /* 0xffffffb400887947 */ /* 0x000fea000383ffff */
.L_x_69:
[----:B------:R-:W-:-:S07]  /*8620*/  MOV R4, UR4 ;  /* 0x0000000400047c02 */ /* 0x000fce0008000f00 */
.L_x_174:
[----:B-1----:R1:W2:Y:S02]  /*8630*/  SYNCS.PHASECHK.TRANS64.TRYWAIT P1, [R4+URZ+0x1d8], R6 ;  /* 0x0001d806040075a7 */ /* 0x0022a400080211ff */
[----:B--2---:R-:W-:Y:S05]  /*8640*/  @!P1 NANOSLEEP.SYNCS 0x989680 ;  /* 0x009896800000995d */ /* 0x004fea0003900000 */
[----:B------:R-:W2:Y:S02]  /*8650*/  @!P1 SYNCS.PHASECHK.TRANS64 P1, [R4+URZ+0x1d8], R6 ;  /* 0x0001d806040095a7 */ /* 0x000ea400080210ff */
[----:B--2---:R-:W-:Y:S05]  /*8660*/  @!P1 BRA `(.L_x_174) ;  /* 0xfffffffc00f09947 */ /* 0x004fea000383ffff */
[----:B------:R-:W-:Y:S05]  /*8670*/  BRA `(.L_x_175) ;  /* 0xffffffb400f47947 */ /* 0x000fea000383ffff */
.L_x_70:
[----:B-1----:R-:W-:-:S07]  /*8680*/  MOV R4, UR4 ;  /* 0x0000000400047c02 */ /* 0x002fce0008000f00 */
.L_x_176:
[----:B-1----:R1:W2:Y:S02]  /*8690*/  SYNCS.PHASECHK.TRANS64.TRYWAIT P1, [R4+URZ+0x1d0], R5 ;  /* 0x0001d005040075a7 */ /* 0x0022a400080211ff */
[----:B--2---:R-:W-:Y:S05]  /*86a0*/  @!P1 NANOSLEEP.SYNCS 0x989680 ;  /* 0x009896800000995d */ /* 0x004fea0003900000 */
[----:B------:R-:W2:Y:S02]  /*86b0*/  @!P1 SYNCS.PHASECHK.TRANS64 P1, [R4+URZ+0x1d0], R5 ;  /* 0x0001d005040095a7 */ /* 0x000ea400080210ff */
[----:B--2---:R-:W-:Y:S05]  /*86c0*/  @!P1 BRA `(.L_x_176) ;  /* 0xfffffffc00f09947 */ /* 0x004fea000383ffff */
[----:B------:R-:W-:Y:S05]  /*86d0*/  BRA `(.L_x_177) ;  /* 0xffffffb400fc7947 */ /* 0x000fea000383ffff */
.L_x_78:
[----:B------:R-:W-:-:S07]  /*86e0*/  MOV R2, UR18 ;  /* 0x0000001200027c02 */ /* 0x000fce0008000f00 */
.L_x_178:
[----:B-1----:R1:W2:Y:S02]  /*86f0*/  SYNCS.PHASECHK.TRANS64.TRYWAIT P0, [R2+URZ+0x1d0], R4 ;  /* 0x0001d004020075a7 */ /* 0x0022a400080011ff */
[----:B--2---:R-:W-:Y:S05]  /*8700*/  @!P0 NANOSLEEP.SYNCS 0x989680 ;  /* 0x009896800000895d */ /* 0x004fea0003900000 */
[----:B------:R-:W2:Y:S02]  /*8710*/  @!P0 SYNCS.PHASECHK.TRANS64 P0, [R2+URZ+0x1d0], R4 ;  /* 0x0001d004020085a7 */ /* 0x000ea400080010ff */
[----:B--2---:R-:W-:Y:S05]  /*8720*/  @!P0 BRA `(.L_x_178) ;  /* 0xfffffffc00f08947 */ /* 0x004fea000383ffff */
[----:B------:R-:W-:Y:S05]  /*8730*/  BRA `(.L_x_179) ;  /* 0xffffffbc007c7947 */ /* 0x000fea000383ffff */
.L_x_79:
[----:B------:R-:W-:-:S07]  /*8740*/  MOV R4, UR23 ;  /* 0x0000001700047c02 */ /* 0x000fce0008000f00 */
.L_x_180:
[----:B-1----:R1:W2:Y:S02]  /*8750*/  SYNCS.PHASECHK.TRANS64.TRYWAIT P0, [R4+URZ+0x1f0], R2 ;  /* 0x0001f002040075a7 */ /* 0x0022a400080011ff */
[----:B--2---:R-:W-:Y:S05]  /*8760*/  @!P0 NANOSLEEP.SYNCS 0x989680 ;  /* 0x009896800000895d */ /* 0x004fea0003900000 */
[----:B------:R-:W2:Y:S02]  /*8770*/  @!P0 SYNCS.PHASECHK.TRANS64 P0, [R4+URZ+0x1f0], R2 ;  /* 0x0001f002040085a7 */ /* 0x000ea400080010ff */
[----:B--2---:R-:W-:Y:S05]  /*8780*/  @!P0 BRA `(.L_x_180) ;  /* 0xfffffffc00f08947 */ /* 0x004fea000383ffff */
[----:B------:R-:W-:Y:S05]  /*8790*/  BRA `(.L_x_181) ;  /* 0xffffffbc00987947 */ /* 0x000fea000383ffff */
.L_x_82:
[----:B-1----:R-:W-:Y:S07]  /*87a0*/  MOV R2, UR16 ;  /* 0x0000001000027c02 */ /* 0x002fee0008000f00 */
.L_x_182:
[----:B-1----:R1:W2:Y:S02]  /*87b0*/  SYNCS.PHASECHK.TRANS64.TRYWAIT P0, [R2+URZ], R5 ;  /* 0x00000005020075a7 */ /* 0x0022a400080011ff */
[----:B--2---:R-:W-:Y:S05]  /*87c0*/  @!P0 NANOSLEEP.SYNCS 0x989680 ;  /* 0x009896800000895d */ /* 0x004fea0003900000 */
[----:B------:R-:W2:Y:S02]  /*87d0*/  @!P0 SYNCS.PHASECHK.TRANS64 P0, [R2+URZ], R5 ;  /* 0x00000005020085a7 */ /* 0x000ea400080010ff */
[----:B--2---:R-:W-:Y:S05]  /*87e0*/  @!P0 BRA `(.L_x_182) ;  /* 0xfffffffc00f08947 */ /* 0x004fea000383ffff */
[----:B------:R-:W-:Y:S05]  /*87f0*/  BRA `(.L_x_81) ;  /* 0xffffffbc00bc7947 */ /* 0x000fea000383ffff */
.L_x_85:
[----:B------:R-:W-:-:S07]  /*8800*/  MOV R2, UR4 ;  /* 0x0000000400027c02 */ /* 0x000fce0008000f00 */
.L_x_183:
[----:B-1----:R1:W3:Y:S02]  /*8810*/  SYNCS.PHASECHK.TRANS64.TRYWAIT P0, [R2+URZ], R3 ;  /* 0x00000003020075a7 */ /* 0x0022e400080011ff */
[----:B---3--:R-:W-:Y:S05]  /*8820*/  @!P0 NANOSLEEP.SYNCS 0x989680 ;  /* 0x009896800000895d */ /* 0x008fea0003900000 */
[----:B------:R-:W3:Y:S02]  /*8830*/  @!P0 SYNCS.PHASECHK.TRANS64 P0, [R2+URZ], R3 ;  /* 0x00000003020085a7 */ /* 0x000ee400080010ff */
[----:B---3--:R-:W-:Y:S05]  /*8840*/  @!P0 BRA `(.L_x_183) ;  /* 0xfffffffc00f08947 */ /* 0x008fea000383ffff */
[----:B------:R-:W-:Y:S05]  /*8850*/  BRA `(.L_x_184) ;  /* 0xffffffc000887947 */ /* 0x000fea000383ffff */
.L_x_86:
[----:B------:R-:W-:-:S07]  /*8860*/  MOV R2, UR4 ;  /* 0x0000000400027c02 */ /* 0x000fce0008000f00 */
.L_x_185:
[----:B-1----:R1:W2:Y:S02]  /*8870*/  SYNCS.PHASECHK.TRANS64.TRYWAIT P0, [R2+URZ], R3 ;  /* 0x00000003020075a7 */ /* 0x0022a400080011ff */
[----:B--2---:R-:W-:Y:S05]  /*8880*/  @!P0 NANOSLEEP.SYNCS 0x989680 ;  /* 0x009896800000895d */ /* 0x004fea0003900000 */
[----:B------:R-:W2:Y:S02]  /*8890*/  @!P0 SYNCS.PHASECHK.TRANS64 P0, [R2+URZ], R3 ;  /* 0x00000003020085a7 */ /* 0x000ea400080010ff */
[----:B--2---:R-:W-:Y:S05]  /*88a0*/  @!P0 BRA `(.L_x_185) ;  /* 0xfffffffc00f08947 */ /* 0x004fea000383ffff */
[----:B------:R-:W-:Y:S05]  /*88b0*/  BRA `(.L_x_186) ;  /* 0xffffffc000947947 */ /* 0x000fea000383ffff */
.L_x_91:
[----:B------:R-:W-:Y:S07]  /*88c0*/  MOV R0, UR28 ;  /* 0x0000001c00007c02 */ /* 0x000fee0008000f00 */
.L_x_187:
[----:B--2---:R2:W3:Y:S02]  /*88d0*/  SYNCS.PHASECHK.TRANS64.TRYWAIT P0, [R0+URZ+0x1d0], R3 ;  /* 0x0001d003000075a7 */ /* 0x0044e400080011ff */
[----:B---3--:R-:W-:Y:S05]  /*88e0*/  @!P0 NANOSLEEP.SYNCS 0x989680 ;  /* 0x009896800000895d */ /* 0x008fea0003900000 */
[----:B------:R-:W3:Y:S02]  /*88f0*/  @!P0 SYNCS.PHASECHK.TRANS64 P0, [R0+URZ+0x1d0], R3 ;  /* 0x0001d003000085a7 */ /* 0x000ee400080010ff */
[----:B---3--:R-:W-:Y:S05]  /*8900*/  @!P0 BRA `(.L_x_187) ;  /* 0xfffffffc00f08947 */ /* 0x008fea000383ffff */
[----:B------:R-:W-:Y:S05]  /*8910*/  BRA `(.L_x_188) ;  /* 0xffffffc400c47947 */ /* 0x000fea000383ffff */
.L_x_94:
[----:B------:R-:W-:Y:S07]  /*8920*/  MOV R0, UR28 ;  /* 0x0000001c00007c02 */ /* 0x000fee0008000f00 */
.L_x_189:
[----:B--2---:R2:W3:Y:S02]  /*8930*/  SYNCS.PHASECHK.TRANS64.TRYWAIT P0, [R0+URZ+0x1c8], R8 ;  /* 0x0001c808000075a7 */ /* 0x0044e400080011ff */
[----:B---3--:R-:W-:Y:S05]  /*8940*/  @!P0 NANOSLEEP.SYNCS 0x989680 ;  /* 0x009896800000895d */ /* 0x008fea0003900000 */
[----:B------:R-:W3:Y:S02]  /*8950*/  @!P0 SYNCS.PHASECHK.TRANS64 P0, [R0+URZ+0x1c8], R8 ;  /* 0x0001c808000085a7 */ /* 0x000ee400080010ff */
[----:B---3--:R-:W-:Y:S05]  /*8960*/  @!P0 BRA `(.L_x_189) ;  /* 0xfffffffc00f08947 */ /* 0x008fea000383ffff */
[----:B------:R-:W-:Y:S05]  /*8970*/  BRA `(.L_x_93) ;  /* 0xffffffcc00247947 */ /* 0x000fea000383ffff */
.L_x_97:
[----:B--2---:R-:W-:Y:S07]  /*8980*/  MOV R0, UR28 ;  /* 0x0000001c00007c02 */ /* 0x004fee0008000f00 */
.L_x_190:
[----:B--2---:R2:W3:Y:S02]  /*8990*/  SYNCS.PHASECHK.TRANS64.TRYWAIT P2, [R0+URZ+0x1b8], R3 ;  /* 0x0001b803000075a7 */ /* 0x0044e400080411ff */
[----:B---3--:R-:W-:Y:S05]  /*89a0*/  @!P2 NANOSLEEP.SYNCS 0x989680 ;  /* 0x009896800000a95d */ /* 0x008fea0003900000 */
[----:B------:R-:W3:Y:S02]  /*89b0*/  @!P2 SYNCS.PHASECHK.TRANS64 P2, [R0+URZ+0x1b8], R3 ;  /* 0x0001b8030000a5a7 */ /* 0x000ee400080410ff */
[----:B---3--:R-:W-:Y:S05]  /*89c0*/  @!P2 BRA `(.L_x_190) ;  /* 0xfffffffc00f0a947 */ /* 0x008fea000383ffff */
[----:B------:R-:W-:Y:S05]  /*89d0*/  BRA `(.L_x_191) ;  /* 0xffffffcc00807947 */ /* 0x000fea000383ffff */
.L_x_100:
[----:B------:R-:W-:Y:S07]  /*89e0*/  MOV R0, UR43 ;  /* 0x0000002b00007c02 */ /* 0x000fee0008000f00 */
.L_x_192:
[----:B-1----:R1:W2:Y:S02]  /*89f0*/  SYNCS.PHASECHK.TRANS64.TRYWAIT P0, [R0+URZ+0x1d0], R2 ;  /* 0x0001d002000075a7 */ /* 0x0022a400080011ff */
[----:B--2---:R-:W-:Y:S05]  /*8a00*/  @!P0 NANOSLEEP.SYNCS 0x989680 ;  /* 0x009896800000895d */ /* 0x004fea0003900000 */
[----:B------:R-:W2:Y:S02]  /*8a10*/  @!P0 SYNCS.PHASECHK.TRANS64 P0, [R0+URZ+0x1d0], R2 ;  /* 0x0001d002000085a7 */ /* 0x000ea400080010ff */
[----:B--2---:R-:W-:Y:S05]  /*8a20*/  @!P0 BRA `(.L_x_192) ;  /* 0xfffffffc00f08947 */ /* 0x004fea000383ffff */
[----:B------:R-:W-:Y:S05]  /*8a30*/  BRA `(.L_x_193) ;  /* 0xffffffd4002c7947 */ /* 0x000fea000383ffff */
.L_x_111:
[----:B-1----:R-:W-:Y:S04]  /*8a40*/  MOV R3, UR43 ;  /* 0x0000002b00037c02 */ /* 0x002fe80008000f00 */
[----:B------:R1:W2:Y:S03]  /*8a50*/  SYNCS.PHASECHK.TRANS64.TRYWAIT P1, [R3+URZ+0x1b0], R4 ;  /* 0x0001b004030075a7 */ /* 0x0002a600080211ff */
[----:B--2---:R-:W-:Y:S05]  /*8a60*/  @!P1 NANOSLEEP.SYNCS 0x989680 ;  /* 0x009896800000995d */ /* 0x004fea0003900000 */
[----:B------:R-:W2:Y:S02]  /*8a70*/  @!P1 SYNCS.PHASECHK.TRANS64 P1, [R3+URZ+0x1b0], R4 ;  /* 0x0001b004030095a7 */ /* 0x000ea400080210ff */
[----:B--2---:R-:W-:Y:S05]  /*8a80*/  @!P1 BRA `(.L_x_111) ;  /* 0xfffffffc00ec9947 */ /* 0x004fea000383ffff */
[----:B------:R-:W-:Y:S05]  /*8a90*/  BRA `(.L_x_110) ;  /* 0xffffffe000747947 */ /* 0x000fea000383ffff */
.L_x_113:
[----:B-1----:R1:W2:Y:S02]  /*8aa0*/  SYNCS.PHASECHK.TRANS64.TRYWAIT P1, [R22+URZ+0x1e0], R0 ;  /* 0x0001e000160075a7 */ /* 0x0022a400080211ff */
[----:B--2---:R-:W-:Y:S05]  /*8ab0*/  @!P1 NANOSLEEP.SYNCS 0x989680 ;  /* 0x009896800000995d */ /* 0x004fea0003900000 */
[----:B------:R-:W2:Y:S02]  /*8ac0*/  @!P1 SYNCS.PHASECHK.TRANS64 P1, [R22+URZ+0x1e0], R0 ;  /* 0x0001e000160095a7 */ /* 0x000ea400080210ff */
[----:B--2---:R-:W-:Y:S05]  /*8ad0*/  @!P1 BRA `(.L_x_113) ;  /* 0xfffffffc00f09947 */ /* 0x004fea000383ffff */
[----:B------:R-:W-:Y:S05]  /*8ae0*/  BRA `(.L_x_112) ;  /* 0xffffffe000b47947 */ /* 0x000fea000383ffff */
        .weak           $__internal_0_$__cuda_sm10x_tcgen05_guardrail_trap_col_being_dealloced_not_returned_by_alloc
        .type           $__internal_0_$__cuda_sm10x_tcgen05_guardrail_trap_col_being_dealloced_not_returned_by_alloc,@function
        .size           $__internal_0_$__cuda_sm10x_tcgen05_guardrail_trap_col_being_dealloced_not_returned_by_alloc,($__internal_1_$__cuda_sm10x_tcgen05_guardrail_trap_phase_invalid_during_alloc - $__internal_0_$__cuda_sm10x_tcgen05_guardrail_trap_col_being_dealloced_not_returned_by_alloc)
$__internal_0_$__cuda_sm10x_tcgen05_guardrail_trap_col_being_dealloced_not_returned_by_alloc:
[----:B------:R-:W-:Y:S05]  /*8af0*/  BPT.TRAP 0x1 ;  /* 0x000000040000795c */ /* 0x000fea0000300000 */
[----:B------:R-:W-:-:S04]  /*8b00*/  HFMA2 R3, -RZ, RZ, 0, 0 ;  /* 0x00000000ff037431 */ /* 0x000fc800000001ff */
[----:B------:R-:W-:Y:S05]  /*8b10*/  RET.REL.NODEC R2 `(_ZN7cutlass13device_kernelINS_4conv6kernel13ConvUniversalINS1_16ConvProblemShapeILNS1_8OperatorE1ELi3EEENS1_10collective14CollectiveConvINS1_47MainloopSm100TmaUmmaWarpSpecializedImplicitGemmILS5_1ELi27ELi3ELi1ELi2EN4cute5tupleIJNSA_1CILi2EEENSC_ILi1EEESE_EEEEENSB_IJNSC_ILi64EEESH_NSB_IJSH_EEEEEENS_12float_e4m3_tESK_NSA_8TiledMMAINSA_8MMA_AtomIJNSA_10MMA_TraitsINSA_19SM100_MMA_F8F6F4_SSEJSK_SK_fSH_SH_NSA_17integral_constantINSA_4UMMA5MajorELSR_0EEENSP_ISR_LSR_1EEENSP_INSQ_7ScaleInELSU_0EEESV_EEEEEENSA_6LayoutINSB_IJSE_SE_SE_EEENSB_IJNSC_ILi0EEES10_S10_EEEEENSB_IJNSA_10UnderscoreES13_S13_EEEEENS7_6detail27Sm100ImplicitGemmTileTraitsINSA_20SM90_TMA_LOAD_IM2COLENSA_14ComposedLayoutINSA_7SwizzleILi2ELi4ELi3EEENSA_18smem_ptr_flag_bitsILi8EEENSY_INSB_IJNSC_ILi8EEESH_EEENSB_IJSH_SE_EEEEEEEvEENS17_INSA_23SM90_TMA_LOAD_MULTICASTENS19_IS1B_S1D_NSY_INSB_IJSH_S1E_EEENSB_IJSE_SH_EEEEEEEvEEEENS_8epilogue10collective18CollectiveEpilogueINS1R_23Sm100TmaWarpSpecializedILi1ELi1ELi32ELb0ELb0EEEJSJ_NSB_IJNSY_ISH_SE_EES1W_EEESK_NSB_IJNSB_IJllllEEESE_S10_EEESK_S1Z_NS1R_6fusion15FusionCallbacksIS1V_NS20_17LinearCombinationISK_fSK_fLNS_15FloatRoundStyleE2EEESJ_S1X_JEEENSA_5SM1004TMEM4LOAD26SM100_TMEM_LOAD_16dp32b32xES18_S1I_NSA_39AutoVectorizingCopyWithAssumedAlignmentILi128EEENSA_21SM90_TMA_STORE_IM2COLES1I_S2B_S2B_EEEvvEEEEvNT_6ParamsE) ;  /* 0xffffff7402387950 */ /* 0x000fea0003c3ffff */
        .weak           $__internal_1_$__cuda_sm10x_tcgen05_guardrail_trap_phase_invalid_during_alloc
        .type           $__internal_1_$__cuda_sm10x_tcgen05_guardrail_trap_phase_invalid_during_alloc,@function
        .size           $__internal_1_$__cuda_sm10x_tcgen05_guardrail_trap_phase_invalid_during_alloc,($__internal_2_$__cuda_sm10x_tcgen05_guardrail_trap_unallocated_columns_being_dealloced - $__internal_1_$__cuda_sm10x_tcgen05_guardrail_trap_phase_invalid_during_alloc)
$__internal_1_$__cuda_sm10x_tcgen05_guardrail_trap_phase_invalid_during_alloc:
[----:B------:R-:W-:Y:S05]  /*8b20*/  BPT.TRAP 0x1 ;  /* 0x000000040000795c */ /* 0x000fea0000300000 */
[----:B------:R-:W-:-:S04]  /*8b30*/  MOV R5, 0x0 ;  /* 0x0000000000057802 */ /* 0x000fc80000000f00 */
[----:B------:R-:W-:Y:S05]  /*8b40*/  RET.REL.NODEC R4 `(_ZN7cutlass13device_kernelINS_4conv6kernel13ConvUniversalINS1_16ConvProblemShapeILNS1_8OperatorE1ELi3EEENS1_10collective14CollectiveConvINS1_47MainloopSm100TmaUmmaWarpSpecializedImplicitGemmILS5_1ELi27ELi3ELi1ELi2EN4cute5tupleIJNSA_1CILi2EEENSC_ILi1EEESE_EEEEENSB_IJNSC_ILi64EEESH_NSB_IJSH_EEEEEENS_12float_e4m3_tESK_NSA_8TiledMMAINSA_8MMA_AtomIJNSA_10MMA_TraitsINSA_19SM100_MMA_F8F6F4_SSEJSK_SK_fSH_SH_NSA_17integral_constantINSA_4UMMA5MajorELSR_0EEENSP_ISR_LSR_1EEENSP_INSQ_7ScaleInELSU_0EEESV_EEEEEENSA_6LayoutINSB_IJSE_SE_SE_EEENSB_IJNSC_ILi0EEES10_S10_EEEEENSB_IJNSA_10UnderscoreES13_S13_EEEEENS7_6detail27Sm100ImplicitGemmTileTraitsINSA_20SM90_TMA_LOAD_IM2COLENSA_14ComposedLayoutINSA_7SwizzleILi2ELi4ELi3EEENSA_18smem_ptr_flag_bitsILi8EEENSY_INSB_IJNSC_ILi8EEESH_EEENSB_IJSH_SE_EEEEEEEvEENS17_INSA_23SM90_TMA_LOAD_MULTICASTENS19_IS1B_S1D_NSY_INSB_IJSH_S1E_EEENSB_IJSE_SH_EEEEEEEvEEEENS_8epilogue10collective18CollectiveEpilogueINS1R_23Sm100TmaWarpSpecializedILi1ELi1ELi32ELb0ELb0EEEJSJ_NSB_IJNSY_ISH_SE_EES1W_EEESK_NSB_IJNSB_IJllllEEESE_S10_EEESK_S1Z_NS1R_6fusion15FusionCallbacksIS1V_NS20_17LinearCombinationISK_fSK_fLNS_15FloatRoundStyleE2EEESJ_S1X_JEEENSA_5SM1004TMEM4LOAD26SM100_TMEM_LOAD_16dp32b32xES18_S1I_NSA_39AutoVectorizingCopyWithAssumedAlignmentILi128EEENSA_21SM90_TMA_STORE_IM2COLES1I_S2B_S2B_EEEvvEEEEvNT_6ParamsE) ;  /* 0xffffff74042c7950 */ /* 0x000fea0003c3ffff */
        .weak           $__internal_2_$__cuda_sm10x_tcgen05_guardrail_trap_unallocated_columns_being_dealloced
        .type           $__internal_2_$__cuda_sm10x_tcgen05_guardrail_trap_unallocated_columns_being_dealloced,@function
        .size           $__internal_2_$__cuda_sm10x_tcgen05_guardrail_trap_unallocated_columns_being_dealloced,(.L_x_195 - $__internal_2_$__cuda_sm10x_tcgen05_guardrail_trap_unallocated_columns_being_dealloced)
$__internal_2_$__cuda_sm10x_tcgen05_guardrail_trap_unallocated_columns_being_dealloced:
[----:B------:R-:W-:Y:S05]  /*8b50*/  BPT.TRAP 0x1 ;  /* 0x000000040000795c */ /* 0x000fea0000300000 */
[----:B------:R-:W-:-:S04]  /*8b60*/  HFMA2 R3, -RZ, RZ, 0, 0 ;  /* 0x00000000ff037431 */ /* 0x000fc800000001ff */
[----:B------:R-:W-:Y:S05]  /*8b70*/  RET.REL.NODEC R2 `(_ZN7cutlass13device_kernelINS_4conv6kernel13ConvUniversalINS1_16ConvProblemShapeILNS1_8OperatorE1ELi3EEENS1_10collective14CollectiveConvINS1_47MainloopSm100TmaUmmaWarpSpecializedImplicitGemmILS5_1ELi27ELi3ELi1ELi2EN4cute5tupleIJNSA_1CILi2EEENSC_ILi1EEESE_EEEEENSB_IJNSC_ILi64EEESH_NSB_IJSH_EEEEEENS_12float_e4m3_tESK_NSA_8TiledMMAINSA_8MMA_AtomIJNSA_10MMA_TraitsINSA_19SM100_MMA_F8F6F4_SSEJSK_SK_fSH_SH_NSA_17integral_constantINSA_4UMMA5MajorELSR_0EEENSP_ISR_LSR_1EEENSP_INSQ_7ScaleInELSU_0EEESV_EEEEEENSA_6LayoutINSB_IJSE_SE_SE_EEENSB_IJNSC_ILi0EEES10_S10_EEEEENSB_IJNSA_10UnderscoreES13_S13_EEEEENS7_6detail27Sm100ImplicitGemmTileTraitsINSA_20SM90_TMA_LOAD_IM2COLENSA_14ComposedLayoutINSA_7SwizzleILi2ELi4ELi3EEENSA_18smem_ptr_flag_bitsILi8EEENSY_INSB_IJNSC_ILi8EEESH_EEENSB_IJSH_SE_EEEEEEEvEENS17_INSA_23SM90_TMA_LOAD_MULTICASTENS19_IS1B_S1D_NSY_INSB_IJSH_S1E_EEENSB_IJSE_SH_EEEEEEEvEEEENS_8epilogue10collective18CollectiveEpilogueINS1R_23Sm100TmaWarpSpecializedILi1ELi1ELi32ELb0ELb0EEEJSJ_NSB_IJNSY_ISH_SE_EES1W_EEESK_NSB_IJNSB_IJllllEEESE_S10_EEESK_S1Z_NS1R_6fusion15FusionCallbacksIS1V_NS20_17LinearCombinationISK_fSK_fLNS_15FloatRoundStyleE2EEESJ_S1X_JEEENSA_5SM1004TMEM4LOAD26SM100_TMEM_LOAD_16dp32b32xES18_S1I_NSA_39AutoVectorizingCopyWithAssumedAlignmentILi128EEENSA_21SM90_TMA_STORE_IM2COLES1I_S2B_S2B_EEEvvEEEEvNT_6ParamsE) ;  /* 0xffffff7402207950 */ /* 0x000fea0003c3ffff */
.L_x_194:
[----:B------:R-:W-:-:S00]  /*8b80*/  BRA `(.L_x_194) ;  /* 0xfffffffc00fc7947 */ /* 0x000fc0000383ffff */
[----:B------:R-:W-:-:S00]  /*8b90*/  NOP ;  /* 0x0000000000007918 */ /* 0x000fc00000000000 */
        /* <DEDUP_REMOVED lines=14> */
.L_x_195:


//--------------------- .nv.global.init           --------------------------
	.section	.nv.global.init,"aw",@progbits
.nv.global.init:
	.type		$str$29,@object
	.size		$str$29,($str$30 - $str$29)
$str$29:
        /*0000*/ 	.byte	0x28, 0x61, 0x64, 0x64, 0x72, 0x65, 0x73, 0x73, 0x20, 0x26, 0x20, 0x6d, 0x61, 0x73, 0x6b, 0x29
        /*0010*/ 	.byte	0x20, 0x3d, 0x3d, 0x20, 0x30, 0x00
	.type		$str$30,@object
	.size		$str$30,($str$28 - $str$30)
$str$30:
        /*0016*/ 	.byte	0x2f, 0x74, 0x6d, 0x70, 0x2f, 0x63, 0x75, 0x74, 0x6c, 0x61, 0x73, 0x73, 0x5f, 0x73, 0x77, 0x65
        /*0026*/ 	.byte	0x65, 0x70, 0x5f, 0x73, 0x72, 0x63, 0x2f, 0x69, 0x6e, 0x63, 0x6c, 0x75, 0x64, 0x65, 0x2f, 0x63
        /*0036*/ 	.byte	0x75, 0x74, 0x65, 0x2f, 0x70, 0x6f, 0x69, 0x6e, 0x74, 0x65, 0x72, 0x5f, 0x66, 0x6c, 0x61, 0x67
        /*0046*/ 	.byte	0x67, 0x65, 0x64, 0x2e, 0x68, 0x70, 0x70, 0x00
	.type		$str$28,@object
	.size		$str$28,($str$27 - $str$28)
$str$28:
        /*004e*/ 	.byte	0x2f, 0x74, 0x6d, 0x70, 0x2f, 0x63, 0x75, 0x74, 0x6c, 0x61, 0x73, 0x73, 0x5f, 0x73, 0x77, 0x65
        /*005e*/ 	.byte	0x65, 0x70, 0x5f, 0x73, 0x72, 0x63, 0x2f, 0x69, 0x6e, 0x63, 0x6c, 0x75, 0x64, 0x65, 0x2f, 0x63
        /*006e*/ 	.byte	0x75, 0x74, 0x65, 0x2f, 0x61, 0x74, 0x6f, 0x6d, 0x2f, 0x63, 0x6f, 0x70, 0x79, 0x5f, 0x74, 0x72
        /*007e*/ 	.byte	0x61, 0x69, 0x74, 0x73, 0x5f, 0x73, 0x6d, 0x31, 0x30, 0x30, 0x2e, 0x68, 0x70, 0x70, 0x00
	.type		$str$27,@object
	.size		$str$27,(__unnamed_1 - $str$27)
$str$27:
        /*008d*/ 	.byte	0x28, 0x28, 0x75, 0x69, 0x6e, 0x74, 0x33, 0x32, 0x5f, 0x74, 0x28, 0x74, 0x68, 0x72, 0x65, 0x61
        /*009d*/ 	.byte	0x64, 0x49, 0x64, 0x78, 0x2e, 0x78, 0x29, 0x20, 0x2f, 0x20, 0x33, 0x32, 0x29, 0x20, 0x25, 0x20
        /*00ad*/ 	.byte	0x34, 0x29, 0x20, 0x3d, 0x3d, 0x20, 0x28, 0x28, 0x28, 0x74, 0x6d, 0x65, 0x6d, 0x5f, 0x61, 0x64
        /*00bd*/ 	.byte	0x64, 0x72, 0x20, 0x3e, 0x3e, 0x20, 0x31, 0x36, 0x29, 0x20, 0x2f, 0x20, 0x33, 0x32, 0x29, 0x20
        /*00cd*/ 	.byte	0x25, 0x20, 0x34, 0x29, 0x00
	.type		__unnamed_1,@object
	.size		__unnamed_1,(__unnamed_2 - __unnamed_1)
__unnamed_1:
        /*00d2*/ 	.byte	0x61, 0x75, 0x74, 0x6f, 0x20, 0x63, 0x75, 0x74, 0x65, 0x3a, 0x3a, 0x61, 0x73, 0x5f, 0x70, 0x6f
        /* <DEDUP_REMOVED lines=24> */
        /*0262*/ 	.byte	0x3c, 0x34, 0x30, 0x39, 0x36, 0x3e, 0x3e, 0x3e, 0x3e, 0x5d, 0x00
	.type		__unnamed_2,@object
	.size		__unnamed_2,(.L_2 - __unnamed_2)
__unnamed_2:
        /* <DEDUP_REMOVED lines=40> */
        /*04ed*/ 	.byte	0x74, 0x65, 0x3a, 0x3a, 0x43, 0x3c, 0x30, 0x3e, 0x3e, 0x3e, 0x3e, 0x5d, 0x00
.L_2:


//--------------------- .nv.shared._ZN7cutlass13device_kernelINS_4conv6kernel13ConvUniversalINS1_16ConvProblemShapeILNS1_8OperatorE1ELi3EEENS1_10collective14CollectiveConvINS1_47MainloopSm100TmaUmmaWarpSpecializedImplicitGemmILS5_1ELi27ELi3ELi1ELi2EN4cute5tupleIJNSA_1CILi2EEENSC_ILi1EEESE_EEEEENSB_IJNSC_ILi64EEESH_NSB_IJSH_EEEEEENS_12float_e4m3_tESK_NSA_8TiledMMAINSA_8MMA_AtomIJNSA_10MMA_TraitsINSA_19SM100_MMA_F8F6F4_SSEJSK_SK_fSH_SH_NSA_17integral_constantINSA_4UMMA5MajorELSR_0EEENSP_ISR_LSR_1EEENSP_INSQ_7ScaleInELSU_0EEESV_EEEEEENSA_6LayoutINSB_IJSE_SE_SE_EEENSB_IJNSC_ILi0EEES10_S10_EEEEENSB_IJNSA_10UnderscoreES13_S13_EEEEENS7_6detail27Sm100ImplicitGemmTileTraitsINSA_20SM90_TMA_LOAD_IM2COLENSA_14ComposedLayoutINSA_7SwizzleILi2ELi4ELi3EEENSA_18smem_ptr_flag_bitsILi8EEENSY_INSB_IJNSC_ILi8EEESH_EEENSB_IJSH_SE_EEEEEEEvEENS17_INSA_23SM90_TMA_LOAD_MULTICASTENS19_IS1B_S1D_NSY_INSB_IJSH_S1E_EEENSB_IJSE_SH_EEEEEEEvEEEENS_8epilogue10collective18CollectiveEpilogueINS1R_23Sm100TmaWarpSpecializedILi1ELi1ELi32ELb0ELb0EEEJSJ_NSB_IJNSY_ISH_SE_EES1W_EEESK_NSB_IJNSB_IJllllEEESE_S10_EEESK_S1Z_NS1R_6fusion15FusionCallbacksIS1V_NS20_17LinearCombinationISK_fSK_fLNS_15FloatRoundStyleE2EEESJ_S1X_JEEENSA_5SM1004TMEM4LOAD26SM100_TMEM_LOAD_16dp32b32xES18_S1I_NSA_39AutoVectorizingCopyWithAssumedAlignmentILi128EEENSA_21SM90_TMA_STORE_IM2COLES1I_S2B_S2B_EEEvvEEEEvNT_6ParamsE --------------------------
	.section	.nv.shared._ZN7cutlass13device_kernelINS_4conv6kernel13ConvUniversalINS1_16ConvProblemShapeILNS1_8OperatorE1ELi3EEENS1_10collective14CollectiveConvINS1_47MainloopSm100TmaUmmaWarpSpecializedImplicitGemmILS5_1ELi27ELi3ELi1ELi2EN4cute5tupleIJNSA_1CILi2EEENSC_ILi1EEESE_EEEEENSB_IJNSC_ILi64EEESH_NSB_IJSH_EEEEEENS_12float_e4m3_tESK_NSA_8TiledMMAINSA_8MMA_AtomIJNSA_10MMA_TraitsINSA_19SM100_MMA_F8F6F4_SSEJSK_SK_fSH_SH_NSA_17integral_constantINSA_4UMMA5MajorELSR_0EEENSP_ISR_LSR_1EEENSP_INSQ_7ScaleInELSU_0EEESV_EEEEEENSA_6LayoutINSB_IJSE_SE_SE_EEENSB_IJNSC_ILi0EEES10_S10_EEEEENSB_IJNSA_10UnderscoreES13_S13_EEEEENS7_6detail27Sm100ImplicitGemmTileTraitsINSA_20SM90_TMA_LOAD_IM2COLENSA_14ComposedLayoutINSA_7SwizzleILi2ELi4ELi3EEENSA_18smem_ptr_flag_bitsILi8EEENSY_INSB_IJNSC_ILi8EEESH_EEENSB_IJSH_SE_EEEEEEEvEENS17_INSA_23SM90_TMA_LOAD_MULTICASTENS19_IS1B_S1D_NSY_INSB_IJSH_S1E_EEENSB_IJSE_SH_EEEEEEEvEEEENS_8epilogue10collective18CollectiveEpilogueINS1R_23Sm100TmaWarpSpecializedILi1ELi1ELi32ELb0ELb0EEEJSJ_NSB_IJNSY_ISH_SE_EES1W_EEESK_NSB_IJNSB_IJllllEEESE_S10_EEESK_S1Z_NS1R_6fusion15FusionCallbacksIS1V_NS20_17LinearCombinationISK_fSK_fLNS_15FloatRoundStyleE2EEESJ_S1X_JEEENSA_5SM1004TMEM4LOAD26SM100_TMEM_LOAD_16dp32b32xES18_S1I_NSA_39AutoVectorizingCopyWithAssumedAlignmentILi128EEENSA_21SM90_TMA_STORE_IM2COLES1I_S2B_S2B_EEEvvEEEEvNT_6ParamsE,"aw",@nobits
	.sectionflags	@""
	.align	16
	.zero		1024


//--------------------- .nv.shared.reserved.0     --------------------------
	.section	.nv.shared.reserved.0,"aw",@nobits
	.weak		__nv_reservedSMEM_offset_0_alias
	.size		__nv_reservedSMEM_offset_0_alias, 0, 64
	.other		__nv_reservedSMEM_offset_0_alias,@"STO_CUDA_RESERVED_SHARED STV_DEFAULT"
__nv_reservedSMEM_offset_0_alias:
	.zero		0
.nv.shared.reserved.0:
	.zero		64
	.weak		__nv_reservedSMEM_tcgen05_partition
	.type		__nv_reservedSMEM_tcgen05_partition,@object
	.size		__nv_reservedSMEM_tcgen05_partition,(.L_0 - __nv_reservedSMEM_tcgen05_partition)
__nv_reservedSMEM_tcgen05_partition:
	.zero		32
.L_0:


//--------------------- .nv.global                --------------------------
	.section	.nv.global,"aw",@nobits
.nv.global:
	.type		_ZN39_INTERNAL_40191dcc_4_k_cu_b16df15b_33574cute1_E,@object
	.size		_ZN39_INTERNAL_40191dcc_4_k_cu_b16df15b_33574cute1_E,(_ZN39_INTERNAL_40191dcc_4_k_cu_b16df15b_33574cuda3std3__45__cpo6cbeginE - _ZN39_INTERNAL_40191dcc_4_k_cu_b16df15b_33574cute1_E)
_ZN39_INTERNAL_40191dcc_4_k_cu_b16df15b_33574cute1_E:
	.zero		1
	.type		_ZN39_INTERNAL_40191dcc_4_k_cu_b16df15b_33574cuda3std3__45__cpo6cbeginE,@object
	.size		_ZN39_INTERNAL_40191dcc_4_k_cu_b16df15b_33574cuda3std3__45__cpo6cbeginE,(_ZN39_INTERNAL_40191dcc_4_k_cu_b16df15b_33574cuda3std3__48in_placeE - _ZN39_INTERNAL_40191dcc_4_k_cu_b16df15b_33574cuda3std3__45__cpo6cbeginE)
_ZN39_INTERNAL_40191dcc_4_k_cu_b16df15b_33574cuda3std3__45__cpo6cbeginE:
	.zero		1
	.type		_ZN39_INTERNAL_40191dcc_4_k_cu_b16df15b_33574cuda3std3__48in_placeE,@object
	.size		_ZN39_INTERNAL_40191dcc_4_k_cu_b16df15b_33574cuda3std3__48in_placeE,(_ZN39_INTERNAL_40191dcc_4_k_cu_b16df15b_33574cuda3std6ranges3__45__cpo9iter_moveE - _ZN39_INTERNAL_40191dcc_4_k_cu_b16df15b_33574cuda3std3__48in_placeE)
_ZN39_INTERNAL_40191dcc_4_k_cu_b16df15b_33574cuda3std3__48in_placeE:
	.zero		1
	.type		_ZN39_INTERNAL_40191dcc_4_k_cu_b16df15b_33574cuda3std6ranges3__45__cpo9iter_moveE,@object
	.size		_ZN39_INTERNAL_40191dcc_4_k_cu_b16df15b_33574cuda3std6ranges3__45__cpo9iter_moveE,(_ZN39_INTERNAL_40191dcc_4_k_cu_b16df15b_33574cuda3std3__45__cpo5beginE - _ZN39_INTERNAL_40191dcc_4_k_cu_b16df15b_33574cuda3std6ranges3__45__cpo9iter_moveE)
_ZN39_INTERNAL_40191dcc_4_k_cu_b16df15b_33574cuda3std6ranges3__45__cpo9iter_moveE:
	.zero		1
	.type		_ZN39_INTERNAL_40191dcc_4_k_cu_b16df15b_33574cuda3std3__45__cpo5beginE,@object
	.size		_ZN39_INTERNAL_40191dcc_4_k_cu_b16df15b_33574cuda3std3__45__cpo5beginE,(_ZN39_INTERNAL_40191dcc_4_k_cu_b16df15b_33574cuda3std3__441_GLOBAL__N__40191dcc_4_k_cu_b16df15b_33576ignoreE - _ZN39_INTERNAL_40191dcc_4_k_cu_b16df15b_33574cuda3std3__45__cpo5beginE)
_ZN39_INTERNAL_40191dcc_4_k_cu_b16df15b_33574cuda3std3__45__cpo5beginE:
	.zero		1
	.type		_ZN39_INTERNAL_40191dcc_4_k_cu_b16df15b_33574cuda3std3__441_GLOBAL__N__40191dcc_4_k_cu_b16df15b_33576ignoreE,@object
	.size		_ZN39_INTERNAL_40191dcc_4_k_cu_b16df15b_33574cuda3std3__441_GLOBAL__N__40191dcc_4_k_cu_b16df15b_33576ignoreE,(_ZN39_INTERNAL_40191dcc_4_k_cu_b16df15b_33574cute7productE - _ZN39_INTERNAL_40191dcc_4_k_cu_b16df15b_33574cuda3std3__441_GLOBAL__N__40191dcc_4_k_cu_b16df15b_33576ignoreE)
_ZN39_INTERNAL_40191dcc_4_k_cu_b16df15b_33574cuda3std3__441_GLOBAL__N__40191dcc_4_k_cu_b16df15b_33576ignoreE:
	.zero		1
	.type		_ZN39_INTERNAL_40191dcc_4_k_cu_b16df15b_33574cute7productE,@object
	.size		_ZN39_INTERNAL_40191dcc_4_k_cu_b16df15b_33574cute7productE,(_ZN39_INTERNAL_40191dcc_4_k_cu_b16df15b_33574cuda3std3__45__cpo3endE - _ZN39_INTERNAL_40191dcc_4_k_cu_b16df15b_33574cute7productE)
_ZN39_INTERNAL_40191dcc_4_k_cu_b16df15b_33574cute7productE:
	.zero		1
	.type		_ZN39_INTERNAL_40191dcc_4_k_cu_b16df15b_33574cuda3std3__45__cpo3endE,@object
	.size		_ZN39_INTERNAL_40191dcc_4_k_cu_b16df15b_33574cuda3std3__45__cpo3endE,(_ZN39_INTERNAL_40191dcc_4_k_cu_b16df15b_33574cuda3std3__419piecewise_constructE - _ZN39_INTERNAL_40191dcc_4_k_cu_b16df15b_33574cuda3std3__45__cpo3endE)
_ZN39_INTERNAL_40191dcc_4_k_cu_b16df15b_33574cuda3std3__45__cpo3endE:
	.zero		1
	.type		_ZN39_INTERNAL_40191dcc_4_k_cu_b16df15b_33574cuda3std3__419piecewise_constructE,@object
	.size		_ZN39_INTERNAL_40191dcc_4_k_cu_b16df15b_33574cuda3std3__419piecewise_constructE,(_ZN39_INTERNAL_40191dcc_4_k_cu_b16df15b_33574cuda3std3__45__cpo4cendE - _ZN39_INTERNAL_40191dcc_4_k_cu_b16df15b_33574cuda3std3__419piecewise_constructE)
_ZN39_INTERNAL_40191dcc_4_k_cu_b16df15b_33574cuda3std3__419piecewise_constructE:
	.zero		1
	.type		_ZN39_INTERNAL_40191dcc_4_k_cu_b16df15b_33574cuda3std3__45__cpo4cendE,@object
	.size		_ZN39_INTERNAL_40191dcc_4_k_cu_b16df15b_33574cuda3std3__45__cpo4cendE,(_ZN39_INTERNAL_40191dcc_4_k_cu_b16df15b_33574cuda3std6ranges3__45__cpo4swapE - _ZN39_INTERNAL_40191dcc_4_k_cu_b16df15b_33574cuda3std3__45__cpo4cendE)
_ZN39_INTERNAL_40191dcc_4_k_cu_b16df15b_33574cuda3std3__45__cpo4cendE:
	.zero		1
	.type		_ZN39_INTERNAL_40191dcc_4_k_cu_b16df15b_33574cuda3std6ranges3__45__cpo4swapE,@object
	.size		_ZN39_INTERNAL_40191dcc_4_k_cu_b16df15b_33574cuda3std6ranges3__45__cpo4swapE,(.L_10 - _ZN39_INTERNAL_40191dcc_4_k_cu_b16df15b_33574cuda3std6ranges3__45__cpo4swapE)
_ZN39_INTERNAL_40191dcc_4_k_cu_b16df15b_33574cuda3std6ranges3__45__cpo4swapE:
	.zero		1
.L_10:


//--------------------- .nv.constant0._ZN7cutlass13device_kernelINS_4conv6kernel13ConvUniversalINS1_16ConvProblemShapeILNS1_8OperatorE1ELi3EEENS1_10collective14CollectiveConvINS1_47MainloopSm100TmaUmmaWarpSpecializedImplicitGemmILS5_1ELi27ELi3ELi1ELi2EN4cute5tupleIJNSA_1CILi2EEENSC_ILi1EEESE_EEEEENSB_IJNSC_ILi64EEESH_NSB_IJSH_EEEEEENS_12float_e4m3_tESK_NSA_8TiledMMAINSA_8MMA_AtomIJNSA_10MMA_TraitsINSA_19SM100_MMA_F8F6F4_SSEJSK_SK_fSH_SH_NSA_17integral_constantINSA_4UMMA5MajorELSR_0EEENSP_ISR_LSR_1EEENSP_INSQ_7ScaleInELSU_0EEESV_EEEEEENSA_6LayoutINSB_IJSE_SE_SE_EEENSB_IJNSC_ILi0EEES10_S10_EEEEENSB_IJNSA_10UnderscoreES13_S13_EEEEENS7_6detail27Sm100ImplicitGemmTileTraitsINSA_20SM90_TMA_LOAD_IM2COLENSA_14ComposedLayoutINSA_7SwizzleILi2ELi4ELi3EEENSA_18smem_ptr_flag_bitsILi8EEENSY_INSB_IJNSC_ILi8EEESH_EEENSB_IJSH_SE_EEEEEEEvEENS17_INSA_23SM90_TMA_LOAD_MULTICASTENS19_IS1B_S1D_NSY_INSB_IJSH_S1E_EEENSB_IJSE_SH_EEEEEEEvEEEENS_8epilogue10collective18CollectiveEpilogueINS1R_23Sm100TmaWarpSpecializedILi1ELi1ELi32ELb0ELb0EEEJSJ_NSB_IJNSY_ISH_SE_EES1W_EEESK_NSB_IJNSB_IJllllEEESE_S10_EEESK_S1Z_NS1R_6fusion15FusionCallbacksIS1V_NS20_17LinearCombinationISK_fSK_fLNS_15FloatRoundStyleE2EEESJ_S1X_JEEENSA_5SM1004TMEM4LOAD26SM100_TMEM_LOAD_16dp32b32xES18_S1I_NSA_39AutoVectorizingCopyWithAssumedAlignmentILi128EEENSA_21SM90_TMA_STORE_IM2COLES1I_S2B_S2B_EEEvvEEEEvNT_6ParamsE --------------------------
	.section	.nv.constant0._ZN7cutlass13device_kernelINS_4conv6kernel13ConvUniversalINS1_16ConvProblemShapeILNS1_8OperatorE1ELi3EEENS1_10collective14CollectiveConvINS1_47MainloopSm100TmaUmmaWarpSpecializedImplicitGemmILS5_1ELi27ELi3ELi1ELi2EN4cute5tupleIJNSA_1CILi2EEENSC_ILi1EEESE_EEEEENSB_IJNSC_ILi64EEESH_NSB_IJSH_EEEEEENS_12float_e4m3_tESK_NSA_8TiledMMAINSA_8MMA_AtomIJNSA_10MMA_TraitsINSA_19SM100_MMA_F8F6F4_SSEJSK_SK_fSH_SH_NSA_17integral_constantINSA_4UMMA5MajorELSR_0EEENSP_ISR_LSR_1EEENSP_INSQ_7ScaleInELSU_0EEESV_EEEEEENSA_6LayoutINSB_IJSE_SE_SE_EEENSB_IJNSC_ILi0EEES10_S10_EEEEENSB_IJNSA_10UnderscoreES13_S13_EEEEENS7_6detail27Sm100ImplicitGemmTileTraitsINSA_20SM90_TMA_LOAD_IM2COLENSA_14ComposedLayoutINSA_7SwizzleILi2ELi4ELi3EEENSA_18smem_ptr_flag_bitsILi8EEENSY_INSB_IJNSC_ILi8EEESH_EEENSB_IJSH_SE_EEEEEEEvEENS17_INSA_23SM90_TMA_LOAD_MULTICASTENS19_IS1B_S1D_NSY_INSB_IJSH_S1E_EEENSB_IJSE_SH_EEEEEEEvEEEENS_8epilogue10collective18CollectiveEpilogueINS1R_23Sm100TmaWarpSpecializedILi1ELi1ELi32ELb0ELb0EEEJSJ_NSB_IJNSY_ISH_SE_EES1W_EEESK_NSB_IJNSB_IJllllEEESE_S10_EEESK_S1Z_NS1R_6fusion15FusionCallbacksIS1V_NS20_17LinearCombinationISK_fSK_fLNS_15FloatRoundStyleE2EEESJ_S1X_JEEENSA_5SM1004TMEM4LOAD26SM100_TMEM_LOAD_16dp32b32xES18_S1I_NSA_39AutoVectorizingCopyWithAssumedAlignmentILi128EEENSA_21SM90_TMA_STORE_IM2COLES1I_S2B_S2B_EEEvvEEEEvNT_6ParamsE,"a",@progbits
	.sectionflags	@""
	.align	4
.nv.constant0._ZN7cutlass13device_kernelINS_4conv6kernel13ConvUniversalINS1_16ConvProblemShapeILNS1_8OperatorE1ELi3EEENS1_10collective14CollectiveConvINS1_47MainloopSm100TmaUmmaWarpSpecializedImplicitGemmILS5_1ELi27ELi3ELi1ELi2EN4cute5tupleIJNSA_1CILi2EEENSC_ILi1EEESE_EEEEENSB_IJNSC_ILi64EEESH_NSB_IJSH_EEEEEENS_12float_e4m3_tESK_NSA_8TiledMMAINSA_8MMA_AtomIJNSA_10MMA_TraitsINSA_19SM100_MMA_F8F6F4_SSEJSK_SK_fSH_SH_NSA_17integral_constantINSA_4UMMA5MajorELSR_0EEENSP_ISR_LSR_1EEENSP_INSQ_7ScaleInELSU_0EEESV_EEEEEENSA_6LayoutINSB_IJSE_SE_SE_EEENSB_IJNSC_ILi0EEES10_S10_EEEEENSB_IJNSA_10UnderscoreES13_S13_EEEEENS7_6detail27Sm100ImplicitGemmTileTraitsINSA_20SM90_TMA_LOAD_IM2COLENSA_14ComposedLayoutINSA_7SwizzleILi2ELi4ELi3EEENSA_18smem_ptr_flag_bitsILi8EEENSY_INSB_IJNSC_ILi8EEESH_EEENSB_IJSH_SE_EEEEEEEvEENS17_INSA_23SM90_TMA_LOAD_MULTICASTENS19_IS1B_S1D_NSY_INSB_IJSH_S1E_EEENSB_IJSE_SH_EEEEEEEvEEEENS_8epilogue10collective18CollectiveEpilogueINS1R_23Sm100TmaWarpSpecializedILi1ELi1ELi32ELb0ELb0EEEJSJ_NSB_IJNSY_ISH_SE_EES1W_EEESK_NSB_IJNSB_IJllllEEESE_S10_EEESK_S1Z_NS1R_6fusion15FusionCallbacksIS1V_NS20_17LinearCombinationISK_fSK_fLNS_15FloatRoundStyleE2EEESJ_S1X_JEEENSA_5SM1004TMEM4LOAD26SM100_TMEM_LOAD_16dp32b32xES18_S1I_NSA_39AutoVectorizingCopyWithAssumedAlignmentILi128EEENSA_21SM90_TMA_STORE_IM2COLES1I_S2B_S2B_EEEvvEEEEvNT_6ParamsE:
	.zero		3200


//--------------------- SYMBOLS --------------------------

	.type		.nv.reservedSmem.offset0,@object
	.size		.nv.reservedSmem.offset0,0x4
	.type		.nv.reservedSmem.cap,@object
	.size		.nv.reservedSmem.cap,0x4
	.type		__assertfail,@function
